def attn_fwd(
    Q,
    K,
    V,
    Out,
    Lse,
    sm_scale,
    stride_qz,
    stride_qh,
    stride_qm,
    stride_qk,
    stride_kz,
    stride_kh,
    stride_kn,
    stride_kk,
    stride_vz,
    stride_vh,
    stride_vn,
    stride_vk,
    stride_oz,
    stride_oh,
    stride_om,
    stride_ok,
    seqlen_q,
    seqlen_k,
    BLOCK_M: tl.constexpr,
    BLOCK_N: tl.constexpr,
    HEAD_DIM: tl.constexpr,
    CAUSAL: tl.constexpr,
):
    start_m = tl.program_id(0)
    off_hz = tl.program_id(1)
    q_off = off_hz * stride_qh
    k_off = off_hz * stride_kh
    v_off = off_hz * stride_vh
    offs_m = start_m * BLOCK_M + tl.arange(0, BLOCK_M)
    offs_d = tl.arange(0, HEAD_DIM)
    offs_n = tl.arange(0, BLOCK_N)
    q_ptrs = Q + q_off + offs_m[:, None] * stride_qm + offs_d[None, :] * stride_qk
    k_ptrs = K + k_off + offs_d[:, None] * stride_kk + offs_n[None, :] * stride_kn
    v_ptrs = V + v_off + offs_n[:, None] * stride_vn + offs_d[None, :] * stride_vk
    m_i = tl.full([BLOCK_M], float("-inf"), dtype=tl.float32)
    l_i = tl.zeros([BLOCK_M], dtype=tl.float32) + 1.0
    acc = tl.zeros([BLOCK_M, HEAD_DIM], dtype=tl.float32)
    q = tl.load(q_ptrs)
    acc, l_i, m_i = _attn_fwd_inner(
        acc,
        l_i,
        m_i,
        q,
        k_ptrs,
        v_ptrs,
        sm_scale,
        stride_kn,
        stride_vn,
        start_m,
        seqlen_k,
        BLOCK_M,
        BLOCK_N,
        HEAD_DIM,
        CAUSAL,
    )
    acc = acc / l_i[:, None]
    lse = m_i + tl.math.log2(l_i) / 1.4426950408889634
    o_ptrs = (
        Out
        + off_hz * stride_oh
        + offs_m[:, None] * stride_om
        + offs_d[None, :] * stride_ok
    )
    tl.store(o_ptrs, acc.to(Out.dtype.element_ty))
    tl.store(Lse + off_hz * seqlen_q + offs_m, lse)

# config = {"BLOCK_M": 32, "BLOCK_N": 64, "HEAD_DIM": 256, "arch": "sm_100", "causal": true, "dtype": "bf16", "num_stages": 3, "num_warps": 8}
# arch = sm_100


// ===== COMPILED SASS (sm_100a) =====

	.target	sm_100a

	.elftype	@"ET_EXEC"


//--------------------- .note.nv.tkinfo           --------------------------
	.section	.note.nv.tkinfo,"",@"SHT_NOTE"
	.sectionflags	@"SHF_NOTE_NV_TKINFO"
	.tkinfo
        /*0018*/ 	.word	0x00000081
        /*0030*/ 	.string	""
        /*0030*/ 	.string	"ptxas-blackwell"
        /*0030*/ 	.string	"Cuda compilation tools, release 12.9, V12.9.86"
        /*0030*/ 	.string	"Build cuda_12.9.r12.9/compiler.36037853_0"
        /*0030*/ 	.string	"-v  -suppress-debug-info  -lineinfo  -arch sm_100a "



//--------------------- .note.nv.cuver            --------------------------
	.section	.note.nv.cuver,"",@"SHT_NOTE"
	.sectionflags	@"SHF_NOTE_NV_CUVER"
        /*0018*/ 	.short	0x0001
        /*001a*/ 	.short	0x0064
        /*001c*/ 	.short	0x0001
        /*001e*/ 	.short	0x0000
        /*0020*/ 	.short	0x0001
        /*0022*/ 	.short	0x0000


//--------------------- .nv.info                  --------------------------
	.section	.nv.info,"",@"SHT_CUDA_INFO"
	.align	4


	//----- nvinfo : EIATTR_REGCOUNT
	.align		4
        /*0000*/ 	.byte	0x04, 0x2f
        /*0002*/ 	.short	(.L_2 - .L_1)
	.align		4
.L_1:
        /*0004*/ 	.word	index@(attn_fwd)
        /*0008*/ 	.word	0x000000ff


	//----- nvinfo : EIATTR_FRAME_SIZE
	.align		4
.L_2:
        /*000c*/ 	.byte	0x04, 0x11
        /*000e*/ 	.short	(.L_4 - .L_3)
	.align		4
.L_3:
        /*0010*/ 	.word	index@(attn_fwd)
        /*0014*/ 	.word	0x00000238


	//----- nvinfo : EIATTR_MIN_STACK_SIZE
	.align		4
.L_4:
        /*0018*/ 	.byte	0x04, 0x12
        /*001a*/ 	.short	(.L_6 - .L_5)
	.align		4
.L_5:
        /*001c*/ 	.word	index@(attn_fwd)
        /*0020*/ 	.word	0x00000238
.L_6:


//--------------------- .nv.info.attn_fwd         --------------------------
	.section	.nv.info.attn_fwd,"",@"SHT_CUDA_INFO"
	.sectionflags	@""
	.align	4


	//----- nvinfo : EIATTR_CUDA_API_VERSION
	.align		4
        /*0000*/ 	.byte	0x04, 0x37
        /*0002*/ 	.short	(.L_8 - .L_7)
.L_7:
        /*0004*/ 	.word	0x00000081


	//----- nvinfo : EIATTR_KPARAM_INFO
	.align		4
.L_8:
        /*0008*/ 	.byte	0x04, 0x17
        /*000a*/ 	.short	(.L_10 - .L_9)
.L_9:
        /*000c*/ 	.word	0x00000000
        /*0010*/ 	.short	0x0019
        /*0012*/ 	.short	0x0080
        /*0014*/ 	.byte	0x00, 0xf4, 0x21, 0x00


	//----- nvinfo : EIATTR_KPARAM_INFO
	.align		4
.L_10:
        /*0018*/ 	.byte	0x04, 0x17
        /*001a*/ 	.short	(.L_12 - .L_11)
.L_11:
        /*001c*/ 	.word	0x00000000
        /*0020*/ 	.short	0x0018
        /*0022*/ 	.short	0x0078
        /*0024*/ 	.byte	0x00, 0xf4, 0x21, 0x00


	//----- nvinfo : EIATTR_KPARAM_INFO
	.align		4
.L_12:
        /*0028*/ 	.byte	0x04, 0x17
        /*002a*/ 	.short	(.L_14 - .L_13)
.L_13:
        /*002c*/ 	.word	0x00000000
        /*0030*/ 	.short	0x0017
        /*0032*/ 	.short	0x0070
        /*0034*/ 	.byte	0x00, 0xf0, 0x11, 0x00


	//----- nvinfo : EIATTR_KPARAM_INFO
	.align		4
.L_14:
        /*0038*/ 	.byte	0x04, 0x17
        /*003a*/ 	.short	(.L_16 - .L_15)
.L_15:
        /*003c*/ 	.word	0x00000000
        /*0040*/ 	.short	0x0016
        /*0042*/ 	.short	0x006c
        /*0044*/ 	.byte	0x00, 0xf0, 0x11, 0x00


	//----- nvinfo : EIATTR_KPARAM_INFO
	.align		4
.L_16:
        /*0048*/ 	.byte	0x04, 0x17
        /*004a*/ 	.short	(.L_18 - .L_17)
.L_17:
        /*004c*/ 	.word	0x00000000
        /*0050*/ 	.short	0x0015
        /*0052*/ 	.short	0x0068
        /*0054*/ 	.byte	0x00, 0xf0, 0x11, 0x00


	//----- nvinfo : EIATTR_KPARAM_INFO
	.align		4
.L_18:
        /*0058*/ 	.byte	0x04, 0x17
        /*005a*/ 	.short	(.L_20 - .L_19)
.L_19:
        /*005c*/ 	.word	0x00000000
        /*0060*/ 	.short	0x0014
        /*0062*/ 	.short	0x0064
        /*0064*/ 	.byte	0x00, 0xf0, 0x11, 0x00


	//----- nvinfo : EIATTR_KPARAM_INFO
	.align		4
.L_20:
        /*0068*/ 	.byte	0x04, 0x17
        /*006a*/ 	.short	(.L_22 - .L_21)
.L_21:
        /*006c*/ 	.word	0x00000000
        /*0070*/ 	.short	0x0013
        /*0072*/ 	.short	0x0060
        /*0074*/ 	.byte	0x00, 0xf0, 0x11, 0x00


	//----- nvinfo : EIATTR_KPARAM_INFO
	.align		4
.L_22:
        /*0078*/ 	.byte	0x04, 0x17
        /*007a*/ 	.short	(.L_24 - .L_23)
.L_23:
        /*007c*/ 	.word	0x00000000
        /*0080*/ 	.short	0x0012
        /*0082*/ 	.short	0x005c
        /*0084*/ 	.byte	0x00, 0xf0, 0x11, 0x00


	//----- nvinfo : EIATTR_KPARAM_INFO
	.align		4
.L_24:
        /*0088*/ 	.byte	0x04, 0x17
        /*008a*/ 	.short	(.L_26 - .L_25)
.L_25:
        /*008c*/ 	.word	0x00000000
        /*0090*/ 	.short	0x0011
        /*0092*/ 	.short	0x0058
        /*0094*/ 	.byte	0x00, 0xf0, 0x11, 0x00


	//----- nvinfo : EIATTR_KPARAM_INFO
	.align		4
.L_26:
        /*0098*/ 	.byte	0x04, 0x17
        /*009a*/ 	.short	(.L_28 - .L_27)
.L_27:
        /*009c*/ 	.word	0x00000000
        /*00a0*/ 	.short	0x0010
        /*00a2*/ 	.short	0x0054
        /*00a4*/ 	.byte	0x00, 0xf0, 0x11, 0x00


	//----- nvinfo : EIATTR_KPARAM_INFO
	.align		4
.L_28:
        /*00a8*/ 	.byte	0x04, 0x17
        /*00aa*/ 	.short	(.L_30 - .L_29)
.L_29:
        /*00ac*/ 	.word	0x00000000
        /*00b0*/ 	.short	0x000f
        /*00b2*/ 	.short	0x0050
        /*00b4*/ 	.byte	0x00, 0xf0, 0x11, 0x00


	//----- nvinfo : EIATTR_KPARAM_INFO
	.align		4
.L_30:
        /*00b8*/ 	.byte	0x04, 0x17
        /*00ba*/ 	.short	(.L_32 - .L_31)
.L_31:
        /*00bc*/ 	.word	0x00000000
        /*00c0*/ 	.short	0x000e
        /*00c2*/ 	.short	0x004c
        /*00c4*/ 	.byte	0x00, 0xf0, 0x11, 0x00


	//----- nvinfo : EIATTR_KPARAM_INFO
	.align		4
.L_32:
        /*00c8*/ 	.byte	0x04, 0x17
        /*00ca*/ 	.short	(.L_34 - .L_33)
.L_33:
        /*00cc*/ 	.word	0x00000000
        /*00d0*/ 	.short	0x000d
        /*00d2*/ 	.short	0x0048
        /*00d4*/ 	.byte	0x00, 0xf0, 0x11, 0x00


	//----- nvinfo : EIATTR_KPARAM_INFO
	.align		4
.L_34:
        /*00d8*/ 	.byte	0x04, 0x17
        /*00da*/ 	.short	(.L_36 - .L_35)
.L_35:
        /*00dc*/ 	.word	0x00000000
        /*00e0*/ 	.short	0x000c
        /*00e2*/ 	.short	0x0044
        /*00e4*/ 	.byte	0x00, 0xf0, 0x11, 0x00


	//----- nvinfo : EIATTR_KPARAM_INFO
	.align		4
.L_36:
        /*00e8*/ 	.byte	0x04, 0x17
        /*00ea*/ 	.short	(.L_38 - .L_37)
.L_37:
        /*00ec*/ 	.word	0x00000000
        /*00f0*/ 	.short	0x000b
        /*00f2*/ 	.short	0x0040
        /*00f4*/ 	.byte	0x00, 0xf0, 0x11, 0x00


	//----- nvinfo : EIATTR_KPARAM_INFO
	.align		4
.L_38:
        /*00f8*/ 	.byte	0x04, 0x17
        /*00fa*/ 	.short	(.L_40 - .L_39)
.L_39:
        /*00fc*/ 	.word	0x00000000
        /*0100*/ 	.short	0x000a
        /*0102*/ 	.short	0x003c
        /*0104*/ 	.byte	0x00, 0xf0, 0x11, 0x00


	//----- nvinfo : EIATTR_KPARAM_INFO
	.align		4
.L_40:
        /*0108*/ 	.byte	0x04, 0x17
        /*010a*/ 	.short	(.L_42 - .L_41)
.L_41:
        /*010c*/ 	.word	0x00000000
        /*0110*/ 	.short	0x0009
        /*0112*/ 	.short	0x0038
        /*0114*/ 	.byte	0x00, 0xf0, 0x11, 0x00


	//----- nvinfo : EIATTR_KPARAM_INFO
	.align		4
.L_42:
        /*0118*/ 	.byte	0x04, 0x17
        /*011a*/ 	.short	(.L_44 - .L_43)
.L_43:
        /*011c*/ 	.word	0x00000000
        /*0120*/ 	.short	0x0008
        /*0122*/ 	.short	0x0034
        /*0124*/ 	.byte	0x00, 0xf0, 0x11, 0x00


	//----- nvinfo : EIATTR_KPARAM_INFO
	.align		4
.L_44:
        /*0128*/ 	.byte	0x04, 0x17
        /*012a*/ 	.short	(.L_46 - .L_45)
.L_45:
        /*012c*/ 	.word	0x00000000
        /*0130*/ 	.short	0x0007
        /*0132*/ 	.short	0x0030
        /*0134*/ 	.byte	0x00, 0xf0, 0x11, 0x00


	//----- nvinfo : EIATTR_KPARAM_INFO
	.align		4
.L_46:
        /*0138*/ 	.byte	0x04, 0x17
        /*013a*/ 	.short	(.L_48 - .L_47)
.L_47:
        /*013c*/ 	.word	0x00000000
        /*0140*/ 	.short	0x0006
        /*0142*/ 	.short	0x002c
        /*0144*/ 	.byte	0x00, 0xf0, 0x11, 0x00


	//----- nvinfo : EIATTR_KPARAM_INFO
	.align		4
.L_48:
        /*0148*/ 	.byte	0x04, 0x17
        /*014a*/ 	.short	(.L_50 - .L_49)
.L_49:
        /*014c*/ 	.word	0x00000000
        /*0150*/ 	.short	0x0005
        /*0152*/ 	.short	0x0028
        /*0154*/ 	.byte	0x00, 0xf0, 0x11, 0x00


	//----- nvinfo : EIATTR_KPARAM_INFO
	.align		4
.L_50:
        /*0158*/ 	.byte	0x04, 0x17
        /*015a*/ 	.short	(.L_52 - .L_51)
.L_51:
        /*015c*/ 	.word	0x00000000
        /*0160*/ 	.short	0x0004
        /*0162*/ 	.short	0x0020
        /*0164*/ 	.byte	0x00, 0xf4, 0x21, 0x00


	//----- nvinfo : EIATTR_KPARAM_INFO
	.align		4
.L_52:
        /*0168*/ 	.byte	0x04, 0x17
        /*016a*/ 	.short	(.L_54 - .L_53)
.L_53:
        /*016c*/ 	.word	0x00000000
        /*0170*/ 	.short	0x0003
        /*0172*/ 	.short	0x0018
        /*0174*/ 	.byte	0x00, 0xf4, 0x21, 0x00


	//----- nvinfo : EIATTR_KPARAM_INFO
	.align		4
.L_54:
        /*0178*/ 	.byte	0x04, 0x17
        /*017a*/ 	.short	(.L_56 - .L_55)
.L_55:
        /*017c*/ 	.word	0x00000000
        /*0180*/ 	.short	0x0002
        /*0182*/ 	.short	0x0010
        /*0184*/ 	.byte	0x00, 0xf4, 0x21, 0x00


	//----- nvinfo : EIATTR_KPARAM_INFO
	.align		4
.L_56:
        /*0188*/ 	.byte	0x04, 0x17
        /*018a*/ 	.short	(.L_58 - .L_57)
.L_57:
        /*018c*/ 	.word	0x00000000
        /*0190*/ 	.short	0x0001
        /*0192*/ 	.short	0x0008
        /*0194*/ 	.byte	0x00, 0xf4, 0x21, 0x00


	//----- nvinfo : EIATTR_KPARAM_INFO
	.align		4
.L_58:
        /*0198*/ 	.byte	0x04, 0x17
        /*019a*/ 	.short	(.L_60 - .L_59)
.L_59:
        /*019c*/ 	.word	0x00000000
        /*01a0*/ 	.short	0x0000
        /*01a2*/ 	.short	0x0000
        /*01a4*/ 	.byte	0x00, 0xf4, 0x21, 0x00


	//----- nvinfo : EIATTR_SPARSE_MMA_MASK
	.align		4
.L_60:
        /*01a8*/ 	.byte	0x03, 0x50
        /*01aa*/ 	.short	0x0000


	//----- nvinfo : EIATTR_MAXREG_COUNT
	.align		4
        /*01ac*/ 	.byte	0x03, 0x1b
        /*01ae*/ 	.short	0x00ff


	//----- nvinfo : EIATTR_NUM_BARRIERS
	.align		4
        /*01b0*/ 	.byte	0x02, 0x4c
        /*01b2*/ 	.byte	0x01
	.zero		1


	//----- nvinfo : EIATTR_ANNOTATIONS
	.align		4
        /*01b4*/ 	.byte	0x04, 0x55
        /*01b6*/ 	.short	(.L_62 - .L_61)


	//   ....[0]....
.L_61:
        /*01b8*/ 	.word	0x00000001
        /*01bc*/ 	.byte	0xb0, 0x11, 0x00, 0x00, 0x01, 0x00, 0x00, 0x00, 0xf0, 0x11, 0x00, 0x00, 0x01, 0x00, 0x00, 0x00
        /* <DEDUP_REMOVED lines=69> */
        /*061c*/ 	.byte	0x10, 0x59, 0x00, 0x00, 0x01, 0x00, 0x00, 0x00, 0xe0, 0x5a, 0x00, 0x00


	//----- nvinfo : EIATTR_COOP_GROUP_MASK_REGIDS
	.align		4
.L_62:
        /*0628*/ 	.byte	0x04, 0x29
        /*062a*/ 	.short	(.L_64 - .L_63)


	//   ....[0]....
.L_63:
        /*062c*/ 	.word	0xffffffff


	//   ....[1]....
        /*0630*/ 	.word	0xffffffff


	//   ....[2]....
        /*0634*/ 	.word	0xffffffff


	//   ....[3]....
        /*0638*/ 	.word	0xffffffff


	//   ....[4]....
        /*063c*/ 	.word	0xffffffff


	//   ....[5]....
        /*0640*/ 	.word	0xffffffff


	//   ....[6]....
        /*0644*/ 	.word	0xffffffff


	//   ....[7]....
        /*0648*/ 	.word	0xffffffff


	//   ....[8]....
        /*064c*/ 	.word	0xffffffff


	//   ....[9]....
        /*0650*/ 	.word	0xffffffff


	//   ....[10]....
        /*0654*/ 	.word	0xffffffff


	//   ....[11]....
        /*0658*/ 	.word	0xffffffff


	//   ....[12]....
        /*065c*/ 	.word	0xffffffff


	//   ....[13]....
        /*0660*/ 	.word	0xffffffff


	//   ....[14]....
        /*0664*/ 	.word	0xffffffff


	//   ....[15]....
        /*0668*/ 	.word	0xffffffff


	//   ....[16]....
        /*066c*/ 	.word	0xffffffff


	//   ....[17]....
        /*0670*/ 	.word	0xffffffff


	//   ....[18]....
        /*0674*/ 	.word	0xffffffff


	//   ....[19]....
        /*0678*/ 	.word	0xffffffff


	//   ....[20]....
        /*067c*/ 	.word	0xffffffff


	//   ....[21]....
        /*0680*/ 	.word	0xffffffff


	//----- nvinfo : EIATTR_COOP_GROUP_INSTR_OFFSETS
	.align		4
.L_64:
        /*0684*/ 	.byte	0x04, 0x28
        /*0686*/ 	.short	(.L_66 - .L_65)


	//   ....[0]....
.L_65:
        /*0688*/ 	.word	0x00004580


	//   ....[1]....
        /*068c*/ 	.word	0x00004590


	//   ....[2]....
        /*0690*/ 	.word	0x000045a0


	//   ....[3]....
        /*0694*/ 	.word	0x000045b0


	//   ....[4]....
        /*0698*/ 	.word	0x00004600


	//   ....[5]....
        /*069c*/ 	.word	0x00004610


	//   ....[6]....
        /*06a0*/ 	.word	0x00004620


	//   ....[7]....
        /*06a4*/ 	.word	0x00004630


	//   ....[8]....
        /*06a8*/ 	.word	0x000047b0


	//   ....[9]....
        /*06ac*/ 	.word	0x000047d0


	//   ....[10]....
        /*06b0*/ 	.word	0x000047f0


	//   ....[11]....
        /*06b4*/ 	.word	0x000049e0


	//   ....[12]....
        /*06b8*/ 	.word	0x00004ab0


	//   ....[13]....
        /*06bc*/ 	.word	0x00004b00


	//   ....[14]....
        /*06c0*/ 	.word	0x00004b40


	//   ....[15]....
        /*06c4*/ 	.word	0x00004b70


	//   ....[16]....
        /*06c8*/ 	.word	0x00004bb0


	//   ....[17]....
        /*06cc*/ 	.word	0x00004bd0


	//   ....[18]....
        /*06d0*/ 	.word	0x00004c00


	//   ....[19]....
        /*06d4*/ 	.word	0x00004da0


	//   ....[20]....
        /*06d8*/ 	.word	0x00004dc0


	//   ....[21]....
        /*06dc*/ 	.word	0x00004de0


	//----- nvinfo : EIATTR_VRC_CTA_INIT_COUNT
	.align		4
.L_66:
        /*06e0*/ 	.byte	0x02, 0x4a
	.zero		1
	.zero		1


	//----- nvinfo : EIATTR_EXIT_INSTR_OFFSETS
	.align		4
        /*06e4*/ 	.byte	0x04, 0x1c
        /*06e6*/ 	.short	(.L_68 - .L_67)


	//   ....[0]....
.L_67:
        /*06e8*/ 	.word	0x000082c0


	//   ....[1]....
        /*06ec*/ 	.word	0x000082f0


	//----- nvinfo : EIATTR_REQNTID
	.align		4
.L_68:
        /*06f0*/ 	.byte	0x04, 0x10
        /*06f2*/ 	.short	(.L_70 - .L_69)
.L_69:
        /*06f4*/ 	.word	0x00000100
        /*06f8*/ 	.word	0x00000001
        /*06fc*/ 	.word	0x00000001


	//----- nvinfo : EIATTR_CRS_STACK_SIZE
	.align		4
.L_70:
        /*0700*/ 	.byte	0x04, 0x1e
        /*0702*/ 	.short	(.L_72 - .L_71)
.L_71:
        /*0704*/ 	.word	0x00000000


	//----- nvinfo : EIATTR_CBANK_PARAM_SIZE
	.align		4
.L_72:
        /*0708*/ 	.byte	0x03, 0x19
        /*070a*/ 	.short	0x0088


	//----- nvinfo : EIATTR_PARAM_CBANK
	.align		4
        /*070c*/ 	.byte	0x04, 0x0a
        /*070e*/ 	.short	(.L_74 - .L_73)
	.align		4
.L_73:
        /*0710*/ 	.word	index@(.nv.constant0.attn_fwd)
        /*0714*/ 	.short	0x0380
        /*0716*/ 	.short	0x0088


	//----- nvinfo : EIATTR_SW_WAR
	.align		4
.L_74:
        /*0718*/ 	.byte	0x04, 0x36
        /*071a*/ 	.short	(.L_76 - .L_75)
.L_75:
        /*071c*/ 	.word	0x00000008
.L_76:


//--------------------- .nv.compat                --------------------------
	.section	.nv.compat,"",@"SHT_CUDA_COMPAT_INFO"
	.align	4
        /*0000*/ 	.byte	0x02, 0x02, 0x01, 0x00, 0x02, 0x05, 0x05, 0x00, 0x02, 0x03, 0x00, 0x00, 0x02, 0x06, 0x01, 0x00


//--------------------- .nv.callgraph             --------------------------
	.section	.nv.callgraph,"",@"SHT_CUDA_CALLGRAPH"
	.align	4
	.sectionentsize	8
	.align		4
        /*0000*/ 	.word	0x00000000
	.align		4
        /*0004*/ 	.word	0xffffffff
	.align		4
        /*0008*/ 	.word	0x00000000
	.align		4
        /*000c*/ 	.word	0xfffffffe
	.align		4
        /*0010*/ 	.word	0x00000000
	.align		4
        /*0014*/ 	.word	0xfffffffd
	.align		4
        /*0018*/ 	.word	0x00000000
	.align		4
        /*001c*/ 	.word	0xfffffffc


//--------------------- .nv.constant4             --------------------------
	.section	.nv.constant4,"a",@progbits
	.align	8
	.align		8
.nv.constant4:
        /*0000*/ 	.dword	_$_str


//--------------------- .text.attn_fwd            --------------------------
	.section	.text.attn_fwd,"ax",@progbits
	.align	128
        .global         attn_fwd
        .type           attn_fwd,@function
        .size           attn_fwd,(.L_x_11 - attn_fwd)
        .other          attn_fwd,@"STO_CUDA_ENTRY STV_DEFAULT"
attn_fwd:
.text.attn_fwd:
[----:B------:R-:W0:Y:S01]  /*0000*/  LDC R1, c[0x0][0x37c] ;  /* 0x0000df00ff017b82 */ /* 0x000e220000000800 */
[----:B------:R-:W1:Y:S07]  /*0010*/  S2R R247, SR_CTAID.X ;  /* 0x0000000000f77919 */ /* 0x000e6e0000002500 */
[----:B------:R-:W2:Y:S01]  /*0020*/  S2UR UR9, SR_CTAID.Y ;  /* 0x00000000000979c3 */ /* 0x000ea20000002600 */
[----:B------:R-:W2:Y:S01]  /*0030*/  LDCU.64 UR4, c[0x0][0x3b0] ;  /* 0x00007600ff0477ac */ /* 0x000ea20008000a00 */
[----:B0-----:R-:W-:Y:S01]  /*0040*/  VIADD R1, R1, 0xfffffdc8 ;  /* 0xfffffdc801017836 */ /* 0x001fe20000000000 */
[----:B------:R-:W0:Y:S01]  /*0050*/  S2R R11, SR_TID.X ;  /* 0x00000000000b7919 */ /* 0x000e220000002100 */
[----:B------:R-:W3:Y:S04]  /*0060*/  LDCU.64 UR10, c[0x0][0x358] ;  /* 0x00006b00ff0a77ac */ /* 0x000ee80008000a00 */
[----:B------:R-:W4:Y:S08]  /*0070*/  LDC R69, c[0x0][0x3b8] ;  /* 0x0000ee00ff457b82 */ /* 0x000f300000000800 */
[----:B------:R-:W5:Y:S01]  /*0080*/  LDC.64 R72, c[0x0][0x380] ;  /* 0x0000e000ff487b82 */ /* 0x000f620000000a00 */
[----:B--2---:R-:W-:-:S04]  /*0090*/  UIMAD UR4, UR9, UR4, URZ ;  /* 0x00000004090472a4 */ /* 0x004fc8000f8e02ff */
[----:B------:R-:W-:Y:S01]  /*00a0*/  USHF.L.U32 UR6, UR4, 0x1, URZ ;  /* 0x0000000104067899 */ /* 0x000fe200080006ff */
[----:B-1----:R-:W-:Y:S01]  /*00b0*/  IMAD.SHL.U32 R247, R247, 0x20, RZ ;  /* 0x00000020f7f77824 */ /* 0x002fe200078e00ff */
[----:B0-----:R-:W-:-:S04]  /*00c0*/  SHF.R.U32.HI R2, RZ, 0x5, R11 ;  /* 0x00000005ff027819 */ /* 0x001fc8000001160b */
[----:B------:R-:W-:Y:S02]  /*00d0*/  LOP3.LUT R0, R247, 0x1f, R11, 0xf8, !PT ;  /* 0x0000001ff7007812 */ /* 0x000fe400078ef80b */
[----:B------:R-:W-:-:S03]  /*00e0*/  SGXT.U32 R2, R2, 0x3 ;  /* 0x000000030202781a */ /* 0x000fc60000000000 */
[----:B------:R-:W-:Y:S01]  /*00f0*/  IMAD R0, R0, UR5, RZ ;  /* 0x0000000500007c24 */ /* 0x000fe2000f8e02ff */
[----:B------:R-:W-:Y:S01]  /*0100*/  UIMAD.WIDE UR4, UR4, 0x2, URZ ;  /* 0x00000002040478a5 */ /* 0x000fe2000f8e02ff */
[----:B----4-:R-:W-:Y:S02]  /*0110*/  IMAD R5, R2, R69, RZ ;  /* 0x0000004502057224 */ /* 0x010fe400078e02ff */
[C---:B------:R-:W-:Y:S02]  /*0120*/  IMAD.SHL.U32 R3, R0.reuse, 0x2, RZ ;  /* 0x0000000200037824 */ /* 0x040fe400078e00ff */
[----:B------:R-:W-:-:S03]  /*0130*/  IMAD.HI R0, R0, 0x2, RZ ;  /* 0x0000000200007827 */ /* 0x000fc600078e02ff */
[----:B-----5:R-:W-:Y:S01]  /*0140*/  IADD3 R71, P0, P1, R3, UR6, R72 ;  /* 0x0000000603477c10 */ /* 0x020fe2000f91e048 */
[----:B------:R-:W-:-:S03]  /*0150*/  IMAD R7, R69, 0x8, R5 ;  /* 0x0000000845077824 */ /* 0x000fc600078e0205 */
[----:B------:R-:W-:Y:S01]  /*0160*/  IADD3.X R73, PT, PT, R0, UR5, R73, P0, P1 ;  /* 0x0000000500497c10 */ /* 0x000fe200087e2449 */
[----:B------:R-:W-:Y:S01]  /*0170*/  IMAD R0, R69, 0x8, R7 ;  /* 0x0000000845007824 */ /* 0x000fe200078e0207 */
[-C--:B------:R-:W-:Y:S02]  /*0180*/  LEA R2, P0, R5, R71.reuse, 0x1 ;  /* 0x0000004705027211 */ /* 0x080fe400078008ff */
[----:B------:R-:W-:Y:S02]  /*0190*/  LEA R4, P1, R7, R71, 0x1 ;  /* 0x0000004707047211 */ /* 0x000fe400078208ff */
[----:B------:R-:W-:Y:S02]  /*01a0*/  LEA.HI.X.SX32 R3, R5, R73, 0x1, P0 ;  /* 0x0000004905037211 */ /* 0x000fe400000f0eff */
[----:B------:R-:W-:Y:S02]  /*01b0*/  LEA R9, R69, R0, 0x3 ;  /* 0x0000000045097211 */ /* 0x000fe400078e18ff */
[----:B------:R-:W-:Y:S01]  /*01c0*/  LEA R6, P0, R0, R71, 0x1 ;  /* 0x0000004700067211 */ /* 0x000fe200078008ff */
[----:B---3--:R0:W2:Y:S01]  /*01d0*/  LDG.E.U16 R17, desc[UR10][R2.64] ;  /* 0x0000000a02117981 */ /* 0x0080a2000c1e1500 */
[----:B------:R-:W-:-:S02]  /*01e0*/  LEA.HI.X.SX32 R5, R7, R73, 0x1, P1 ;  /* 0x0000004907057211 */ /* 0x000fc400008f0eff */
[----:B------:R-:W-:Y:S01]  /*01f0*/  LEA.HI.X.SX32 R7, R0, R73, 0x1, P0 ;  /* 0x0000004900077211 */ /* 0x000fe200000f0eff */
[----:B------:R-:W-:Y:S01]  /*0200*/  IMAD R0, R69, 0x8, R9 ;  /* 0x0000000845007824 */ /* 0x000fe200078e0209 */
[C---:B------:R-:W-:Y:S01]  /*0210*/  LEA R8, P0, R9.reuse, R71, 0x1 ;  /* 0x0000004709087211 */ /* 0x040fe200078008ff */
[----:B------:R1:W3:Y:S03]  /*0220*/  LDG.E.U16 R19, desc[UR10][R4.64] ;  /* 0x0000000a04137981 */ /* 0x0002e6000c1e1500 */
[----:B------:R-:W-:Y:S01]  /*0230*/  LEA.HI.X.SX32 R9, R9, R73, 0x1, P0 ;  /* 0x0000004909097211 */ /* 0x000fe200000f0eff */
[C---:B------:R-:W-:Y:S01]  /*0240*/  IMAD R10, R69.reuse, 0x8, R0 ;  /* 0x00000008450a7824 */ /* 0x040fe200078e0200 */
[C---:B------:R-:W-:Y:S01]  /*0250*/  LEA R12, P0, R0.reuse, R71, 0x1 ;  /* 0x00000047000c7211 */ /* 0x040fe200078008ff */
[----:B------:R4:W5:Y:S03]  /*0260*/  LDG.E.U16 R21, desc[UR10][R6.64] ;  /* 0x0000000a06157981 */ /* 0x000966000c1e1500 */
[----:B------:R-:W-:Y:S01]  /*0270*/  LEA.HI.X.SX32 R13, R0, R73, 0x1, P0 ;  /* 0x00000049000d7211 */ /* 0x000fe200000f0eff */
[C---:B------:R-:W-:Y:S01]  /*0280*/  IMAD R0, R69.reuse, 0x8, R10 ;  /* 0x0000000845007824 */ /* 0x040fe200078e020a */
[-C--:B0-----:R-:W-:Y:S01]  /*0290*/  LEA R2, P0, R10, R71.reuse, 0x1 ;  /* 0x000000470a027211 */ /* 0x081fe200078008ff */
[----:B------:R0:W3:Y:S02]  /*02a0*/  LDG.E.U16 R23, desc[UR10][R8.64] ;  /* 0x0000000a08177981 */ /* 0x0000e4000c1e1500 */
[----:B------:R-:W-:Y:S01]  /*02b0*/  IMAD R16, R69, 0x8, R0 ;  /* 0x0000000845107824 */ /* 0x000fe200078e0200 */
[----:B------:R-:W-:Y:S01]  /*02c0*/  LEA R14, P1, R0, R71, 0x1 ;  /* 0x00000047000e7211 */ /* 0x000fe200078208ff */
[----:B------:R0:W3:Y:S01]  /*02d0*/  LDG.E.U16 R25, desc[UR10][R12.64] ;  /* 0x0000000a0c197981 */ /* 0x0000e2000c1e1500 */
[----:B------:R-:W-:-:S02]  /*02e0*/  LEA.HI.X.SX32 R3, R10, R73, 0x1, P0 ;  /* 0x000000490a037211 */ /* 0x000fc400000f0eff */
[----:B------:R-:W-:Y:S01]  /*02f0*/  LEA.HI.X.SX32 R15, R0, R73, 0x1, P1 ;  /* 0x00000049000f7211 */ /* 0x000fe200008f0eff */
[C---:B------:R-:W-:Y:S01]  /*0300*/  IMAD R0, R69.reuse, 0x8, R16 ;  /* 0x0000000845007824 */ /* 0x040fe200078e0210 */
[C---:B-1----:R-:W-:Y:S01]  /*0310*/  LEA R4, P0, R16.reuse, R71, 0x1 ;  /* 0x0000004710047211 */ /* 0x042fe200078008ff */
[----:B------:R1:W3:Y:S03]  /*0320*/  LDG.E.U16 R27, desc[UR10][R2.64] ;  /* 0x0000000a021b7981 */ /* 0x0002e6000c1e1500 */
[----:B------:R-:W-:Y:S01]  /*0330*/  LEA.HI.X.SX32 R5, R16, R73, 0x1, P0 ;  /* 0x0000004910057211 */ /* 0x000fe200000f0eff */
[----:B------:R-:W3:Y:S01]  /*0340*/  LDG.E.U16 R29, desc[UR10][R14.64] ;  /* 0x0000000a0e1d7981 */ /* 0x000ee2000c1e1500 */
[C---:B----4-:R-:W-:Y:S02]  /*0350*/  LEA R6, P0, R0.reuse, R71, 0x1 ;  /* 0x0000004700067211 */ /* 0x050fe400078008ff */
[----:B0-----:R-:W-:Y:S01]  /*0360*/  LEA R9, R69, R0, 0x3 ;  /* 0x0000000045097211 */ /* 0x001fe200078e18ff */
[----:B------:R0:W4:Y:S01]  /*0370*/  LDG.E.U16 R31, desc[UR10][R4.64] ;  /* 0x0000000a041f7981 */ /* 0x000122000c1e1500 */
[----:B------:R-:W-:-:S03]  /*0380*/  LEA.HI.X.SX32 R7, R0, R73, 0x1, P0 ;  /* 0x0000004900077211 */ /* 0x000fc600000f0eff */
[----:B------:R-:W-:Y:S01]  /*0390*/  IMAD R0, R69, 0x8, R9 ;  /* 0x0000000845007824 */ /* 0x000fe200078e0209 */
[-C--:B------:R-:W-:Y:S01]  /*03a0*/  LEA R8, P0, R9, R71.reuse, 0x1 ;  /* 0x0000004709087211 */ /* 0x080fe200078008ff */
[----:B------:R0:W4:Y:S02]  /*03b0*/  LDG.E.U16 R33, desc[UR10][R6.64] ;  /* 0x0000000a06217981 */ /* 0x000124000c1e1500 */
[----:B------:R-:W-:Y:S01]  /*03c0*/  IMAD R10, R69, 0x8, R0 ;  /* 0x00000008450a7824 */ /* 0x000fe200078e0200 */
[C---:B------:R-:W-:Y:S02]  /*03d0*/  LEA R12, P1, R0.reuse, R71, 0x1 ;  /* 0x00000047000c7211 */ /* 0x040fe400078208ff */
[-C--:B------:R-:W-:Y:S02]  /*03e0*/  LEA.HI.X.SX32 R9, R9, R73.reuse, 0x1, P0 ;  /* 0x0000004909097211 */ /* 0x080fe400000f0eff */
[----:B------:R-:W-:Y:S01]  /*03f0*/  LEA.HI.X.SX32 R13, R0, R73, 0x1, P1 ;  /* 0x00000049000d7211 */ /* 0x000fe200008f0eff */
[C---:B------:R-:W-:Y:S01]  /*0400*/  IMAD R0, R69.reuse, 0x8, R10 ;  /* 0x0000000845007824 */ /* 0x040fe200078e020a */
[C---:B-1----:R-:W-:Y:S01]  /*0410*/  LEA R2, P0, R10.reuse, R71, 0x1 ;  /* 0x000000470a027211 */ /* 0x042fe200078008ff */
[----:B------:R1:W4:Y:S03]  /*0420*/  LDG.E.U16 R35, desc[UR10][R8.64] ;  /* 0x0000000a08237981 */ /* 0x000326000c1e1500 */
[----:B------:R-:W-:Y:S01]  /*0430*/  LEA.HI.X.SX32 R3, R10, R73, 0x1, P0 ;  /* 0x000000490a037211 */ /* 0x000fe200000f0eff */
[C---:B------:R-:W-:Y:S01]  /*0440*/  IMAD R10, R69.reuse, 0x8, R0 ;  /* 0x00000008450a7824 */ /* 0x040fe200078e0200 */
[C---:B0-----:R-:W-:Y:S01]  /*0450*/  LEA R4, P0, R0.reuse, R71, 0x1 ;  /* 0x0000004700047211 */ /* 0x041fe200078008ff */
[----:B------:R-:W4:Y:S03]  /*0460*/  LDG.E.U16 R37, desc[UR10][R12.64] ;  /* 0x0000000a0c257981 */ /* 0x000f26000c1e1500 */
[----:B------:R-:W-:Y:S01]  /*0470*/  LEA.HI.X.SX32 R5, R0, R73, 0x1, P0 ;  /* 0x0000004900057211 */ /* 0x000fe200000f0eff */
[C---:B------:R-:W-:Y:S01]  /*0480*/  IMAD R0, R69.reuse, 0x8, R10 ;  /* 0x0000000845007824 */ /* 0x040fe200078e020a */
[-C--:B------:R-:W-:Y:S01]  /*0490*/  LEA R6, P0, R10, R71.reuse, 0x1 ;  /* 0x000000470a067211 */ /* 0x080fe200078008ff */
[----:B------:R0:W4:Y:S03]  /*04a0*/  LDG.E.U16 R39, desc[UR10][R2.64] ;  /* 0x0000000a02277981 */ /* 0x000126000c1e1500 */
[----:B------:R-:W-:Y:S01]  /*04b0*/  LEA R14, P1, R0, R71, 0x1 ;  /* 0x00000047000e7211 */ /* 0x000fe200078208ff */
[----:B------:R0:W4:Y:S01]  /*04c0*/  LDG.E.U16 R41, desc[UR10][R4.64] ;  /* 0x0000000a04297981 */ /* 0x000122000c1e1500 */
[----:B------:R-:W-:-:S02]  /*04d0*/  LEA R16, R69, R0, 0x3 ;  /* 0x0000000045107211 */ /* 0x000fc400078e18ff */
        /* <DEDUP_REMOVED lines=12> */
[----:B------:R0:W4:Y:S02]  /*05a0*/  LDG.E.U16 R47, desc[UR10][R8.64] ;  /* 0x0000000a082f7981 */ /* 0x000124000c1e1500 */
[----:B------:R-:W-:Y:S01]  /*05b0*/  IMAD R16, R69, 0x8, R0 ;  /* 0x0000000845107824 */ /* 0x000fe200078e0200 */
[----:B------:R-:W-:Y:S01]  /*05c0*/  LEA R12, P1, R0, R71, 0x1 ;  /* 0x00000047000c7211 */ /* 0x000fe200078208ff */
[----:B------:R0:W4:Y:S01]  /*05d0*/  LDG.E.U16 R49, desc[UR10][R2.64] ;  /* 0x0000000a02317981 */ /* 0x000122000c1e1500 */
[----:B------:R-:W-:-:S02]  /*05e0*/  LEA.HI.X.SX32 R5, R10, R73, 0x1, P0 ;  /* 0x000000490a057211 */ /* 0x000fc400000f0eff */
[----:B------:R-:W-:Y:S01]  /*05f0*/  LEA.HI.X.SX32 R13, R0, R73, 0x1, P1 ;  /* 0x00000049000d7211 */ /* 0x000fe200008f0eff */
[C---:B------:R-:W-:Y:S01]  /*0600*/  IMAD R0, R69.reuse, 0x8, R16 ;  /* 0x0000000845007824 */ /* 0x040fe200078e0210 */
[C---:B-1----:R-:W-:Y:S01]  /*0610*/  LEA R6, P0, R16.reuse, R71, 0x1 ;  /* 0x0000004710067211 */ /* 0x042fe200078008ff */
[----:B------:R1:W4:Y:S03]  /*0620*/  LDG.E.U16 R51, desc[UR10][R4.64] ;  /* 0x0000000a04337981 */ /* 0x000326000c1e1500 */
[----:B------:R-:W-:Y:S01]  /*0630*/  LEA.HI.X.SX32 R7, R16, R73, 0x1, P0 ;  /* 0x0000004910077211 */ /* 0x000fe200000f0eff */
[----:B------:R-:W4:Y:S01]  /*0640*/  LDG.E.U16 R53, desc[UR10][R12.64] ;  /* 0x0000000a0c357981 */ /* 0x000f22000c1e1500 */
[C---:B0-----:R-:W-:Y:S02]  /*0650*/  LEA R8, P0, R0.reuse, R71, 0x1 ;  /* 0x0000004700087211 */ /* 0x041fe400078008ff */
[----:B------:R-:W-:Y:S01]  /*0660*/  LEA R10, R69, R0, 0x3 ;  /* 0x00000000450a7211 */ /* 0x000fe200078e18ff */
[----:B------:R0:W4:Y:S01]  /*0670*/  LDG.E.U16 R55, desc[UR10][R6.64] ;  /* 0x0000000a06377981 */ /* 0x000122000c1e1500 */
[----:B------:R-:W-:-:S03]  /*0680*/  LEA.HI.X.SX32 R9, R0, R73, 0x1, P0 ;  /* 0x0000004900097211 */ /* 0x000fc600000f0eff */
[C---:B------:R-:W-:Y:S01]  /*0690*/  IMAD R0, R69.reuse, 0x8, R10 ;  /* 0x0000000845007824 */ /* 0x040fe200078e020a */
[-C--:B------:R-:W-:Y:S01]  /*06a0*/  LEA R2, P0, R10, R71.reuse, 0x1 ;  /* 0x000000470a027211 */ /* 0x080fe200078008ff */
[----:B------:R0:W4:Y:S02]  /*06b0*/  LDG.E.U16 R57, desc[UR10][R8.64] ;  /* 0x0000000a08397981 */ /* 0x000124000c1e1500 */
[C---:B------:R-:W-:Y:S01]  /*06c0*/  IMAD R16, R69.reuse, 0x8, R0 ;  /* 0x0000000845107824 */ /* 0x040fe200078e0200 */
[----:B------:R-:W-:Y:S02]  /*06d0*/  LEA R14, P1, R0, R71, 0x1 ;  /* 0x00000047000e7211 */ /* 0x000fe400078208ff */
        /* <DEDUP_REMOVED lines=19> */
[C---:B-1----:R-:W-:Y:S02]  /*0810*/  LEA R2, P0, R16.reuse, R71, 0x1 ;  /* 0x0000004710027211 */ /* 0x042fe400078008ff */
[----:B------:R-:W4:Y:S01]  /*0820*/  LDG.E.U16 R13, desc[UR10][R12.64] ;  /* 0x0000000a0c0d7981 */ /* 0x000f22000c1e1500 */
[C---:B------:R-:W-:Y:S01]  /*0830*/  IMAD R10, R69.reuse, 0x8, R0 ;  /* 0x00000008450a7824 */ /* 0x040fe200078e0200 */
[----:B------:R-:W-:Y:S02]  /*0840*/  LEA.HI.X.SX32 R3, R16, R73, 0x1, P0 ;  /* 0x0000004910037211 */ /* 0x000fe400000f0eff */
[C---:B0-----:R-:W-:Y:S01]  /*0850*/  LEA R4, P0, R0.reuse, R71, 0x1 ;  /* 0x0000004700047211 */ /* 0x041fe200078008ff */
[C---:B------:R-:W-:Y:S01]  /*0860*/  IMAD R15, R69.reuse, 0x8, R10 ;  /* 0x00000008450f7824 */ /* 0x040fe200078e020a */
[----:B------:R0:W4:Y:S02]  /*0870*/  LDG.E.U16 R67, desc[UR10][R8.64] ;  /* 0x0000000a08437981 */ /* 0x000124000c1e1500 */
[----:B------:R-:W-:Y:S01]  /*0880*/  LEA.HI.X.SX32 R5, R0, R73, 0x1, P0 ;  /* 0x0000004900057211 */ /* 0x000fe200000f0eff */
[----:B------:R-:W-:Y:S01]  /*0890*/  IMAD R0, R69, 0x8, R15 ;  /* 0x0000000845007824 */ /* 0x000fe200078e020f */
[-C--:B------:R-:W-:Y:S01]  /*08a0*/  LEA R6, P0, R10, R71.reuse, 0x1 ;  /* 0x000000470a067211 */ /* 0x080fe200078008ff */
[----:B------:R1:W4:Y:S01]  /*08b0*/  LDG.E.U16 R69, desc[UR10][R2.64] ;  /* 0x0000000a02457981 */ /* 0x000322000c1e1500 */
[----:B------:R-:W-:-:S02]  /*08c0*/  LEA R14, P1, R15, R71, 0x1 ;  /* 0x000000470f0e7211 */ /* 0x000fc400078208ff */
[----:B------:R-:W-:Y:S02]  /*08d0*/  LEA.HI.X.SX32 R7, R10, R73, 0x1, P0 ;  /* 0x000000490a077211 */ /* 0x000fe400000f0eff */
[C---:B0-----:R-:W-:Y:S02]  /*08e0*/  LEA R8, P0, R0.reuse, R71, 0x1 ;  /* 0x0000004700087211 */ /* 0x041fe400078008ff */
[-C--:B------:R-:W-:Y:S01]  /*08f0*/  LEA.HI.X.SX32 R15, R15, R73.reuse, 0x1, P1 ;  /* 0x000000490f0f7211 */ /* 0x080fe200008f0eff */
[----:B------:R0:W4:Y:S01]  /*0900*/  LDG.E.U16 R71, desc[UR10][R4.64] ;  /* 0x0000000a04477981 */ /* 0x000122000c1e1500 */
[----:B------:R-:W-:-:S03]  /*0910*/  LEA.HI.X.SX32 R9, R0, R73, 0x1, P0 ;  /* 0x0000004900097211 */ /* 0x000fc600000f0eff */
[----:B------:R-:W4:Y:S04]  /*0920*/  LDG.E.U16 R7, desc[UR10][R6.64] ;  /* 0x0000000a06077981 */ /* 0x000f28000c1e1500 */
[----:B------:R0:W4:Y:S04]  /*0930*/  LDG.E.U16 R15, desc[UR10][R14.64] ;  /* 0x0000000a0e0f7981 */ /* 0x000128000c1e1500 */
[----:B------:R0:W4:Y:S01]  /*0940*/  LDG.E.U16 R9, desc[UR10][R8.64] ;  /* 0x0000000a08097981 */ /* 0x000122000c1e1500 */
[----:B------:R-:W0:Y:S01]  /*0950*/  S2UR UR8, SR_CgaCtaId ;  /* 0x00000000000879c3 */ /* 0x000e220000008800 */
[----:B------:R-:W-:-:S02]  /*0960*/  LOP3.LUT R0, R11, 0xc0, RZ, 0xc0, !PT ;  /* 0x000000c00b007812 */ /* 0x000fc400078ec0ff */
[----:B------:R-:W-:Y:S01]  /*0970*/  LOP3.LUT R10, R11, 0xff, RZ, 0xc0, !PT ;  /* 0x000000ff0b0a7812 */ /* 0x000fe200078ec0ff */
[----:B------:R-:W-:Y:S01]  /*0980*/  UMOV UR4, 0x400 ;  /* 0x0000040000047882 */ /* 0x000fe20000000000 */
[----:B-1----:R-:W-:-:S03]  /*0990*/  SHF.R.U32.HI R3, RZ, 0x2, R0 ;  /* 0x00000002ff037819 */ /* 0x002fc60000011600 */
[----:B------:R-:W-:-:S05]  /*09a0*/  IMAD.SHL.U32 R0, R10, 0x2, RZ ;  /* 0x000000020a007824 */ /* 0x000fca00078e00ff */
[----:B------:R-:W-:Y:S01]  /*09b0*/  LOP3.LUT R0, R0, R3, RZ, 0x3c, !PT ;  /* 0x0000000300007212 */ /* 0x000fe200078e3cff */
[----:B------:R-:W-:Y:S01]  /*09c0*/  VIADD R20, R247, 0x20 ;  /* 0x00000020f7147836 */ /* 0x000fe20000000000 */
[----:B0-----:R-:W-:-:S04]  /*09d0*/  ULEA UR8, UR8, UR4, 0x18 ;  /* 0x0000000408087291 */ /* 0x001fc8000f8ec0ff */
[----:B------:R-:W-:Y:S01]  /*09e0*/  ISETP.GE.AND P0, PT, R20, 0x1, PT ;  /* 0x000000011400780c */ /* 0x000fe20003f06270 */
[----:B------:R-:W-:Y:S01]  /*09f0*/  IMAD.MOV.U32 R3, RZ, RZ, -0x800000 ;  /* 0xff800000ff037424 */ /* 0x000fe200078e00ff */
[----:B------:R-:W-:Y:S01]  /*0a00*/  MOV R2, 0xff800000 ;  /* 0xff80000000027802 */ /* 0x000fe20000000f00 */
[----:B------:R-:W-:Y:S01]  /*0a10*/  IMAD.MOV.U32 R4, RZ, RZ, -0x800000 ;  /* 0xff800000ff047424 */ /* 0x000fe200078e00ff */
[----:B------:R-:W-:Y:S01]  /*0a20*/  MOV R74, 0x3f800000 ;  /* 0x3f800000004a7802 */ /* 0x000fe20000000f00 */
[----:B------:R-:W-:Y:S01]  /*0a30*/  IMAD.MOV.U32 R5, RZ, RZ, -0x800000 ;  /* 0xff800000ff057424 */ /* 0x000fe200078e00ff */
[----:B------:R-:W-:Y:S01]  /*0a40*/  CS2R R104, SRZ ;  /* 0x0000000000687805 */ /* 0x000fe2000001ff00 */
[----:B------:R-:W-:Y:S01]  /*0a50*/  IMAD.MOV.U32 R18, RZ, RZ, 0x3f800000 ;  /* 0x3f800000ff127424 */ /* 0x000fe200078e00ff */
[----:B------:R-:W-:Y:S01]  /*0a60*/  CS2R R106, SRZ ;  /* 0x00000000006a7805 */ /* 0x000fe2000001ff00 */
[----:B------:R-:W-:Y:S01]  /*0a70*/  IMAD.MOV.U32 R75, RZ, RZ, 0x3f800000 ;  /* 0x3f800000ff4b7424 */ /* 0x000fe200078e00ff */
[----:B------:R-:W-:-:S02]  /*0a80*/  CS2R R100, SRZ ;  /* 0x0000000000647805 */ /* 0x000fc4000001ff00 */
[----:B------:R-:W-:Y:S02]  /*0a90*/  CS2R R102, SRZ ;  /* 0x0000000000667805 */ /* 0x000fe4000001ff00 */
[----:B------:R-:W-:Y:S02]  /*0aa0*/  CS2R R92, SRZ ;  /* 0x00000000005c7805 */ /* 0x000fe4000001ff00 */
[----:B------:R-:W-:Y:S02]  /*0ab0*/  CS2R R94, SRZ ;  /* 0x00000000005e7805 */ /* 0x000fe4000001ff00 */
[----:B------:R-:W-:Y:S02]  /*0ac0*/  CS2R R96, SRZ ;  /* 0x0000000000607805 */ /* 0x000fe4000001ff00 */
[----:B------:R-:W-:Y:S02]  /*0ad0*/  CS2R R98, SRZ ;  /* 0x0000000000627805 */ /* 0x000fe4000001ff00 */
        /* <DEDUP_REMOVED lines=8> */
[C---:B------:R-:W-:Y:S02]  /*0b60*/  LOP3.LUT R12, R11.reuse, 0x1c, RZ, 0xc0, !PT ;  /* 0x0000001c0b0c7812 */ /* 0x040fe400078ec0ff */
[C---:B------:R-:W-:Y:S02]  /*0b70*/  LOP3.LUT R14, R11.reuse, 0x3, RZ, 0xc0, !PT ;  /* 0x000000030b0e7812 */ /* 0x040fe400078ec0ff */
[----:B------:R-:W-:Y:S01]  /*0b80*/  LOP3.LUT R8, R11, 0x3f, RZ, 0xc0, !PT ;  /* 0x0000003f0b087812 */ /* 0x000fe200078ec0ff */
[----:B--2---:R-:W-:Y:S04]  /*0b90*/  STS.U16 [R0+UR8+0x8000], R17 ;  /* 0x0080001100007988 */ /* 0x004fe80008000408 */
[----:B-----5:R-:W-:Y:S04]  /*0ba0*/  STS.U16 [R0+UR8+0x8400], R21 ;  /* 0x0084001500007988 */ /* 0x020fe80008000408 */
[----:B---3--:R-:W-:Y:S04]  /*0bb0*/  STS.U16 [R0+UR8+0x8600], R23 ;  /* 0x0086001700007988 */ /* 0x008fe80008000408 */
[----:B------:R-:W-:Y:S04]  /*0bc0*/  STS.U16 [R0+UR8+0x8800], R25 ;  /* 0x0088001900007988 */ /* 0x000fe80008000408 */
[----:B------:R-:W-:Y:S04]  /*0bd0*/  STS.U16 [R0+UR8+0x8a00], R27 ;  /* 0x008a001b00007988 */ /* 0x000fe80008000408 */
[----:B------:R-:W-:Y:S04]  /*0be0*/  STS.U16 [R0+UR8+0x8c00], R29 ;  /* 0x008c001d00007988 */ /* 0x000fe80008000408 */
[----:B----4-:R-:W-:Y:S04]  /*0bf0*/  STS.U16 [R0+UR8+0x8e00], R31 ;  /* 0x008e001f00007988 */ /* 0x010fe80008000408 */
[----:B------:R-:W-:Y:S04]  /*0c00*/  STS.U16 [R0+UR8+0x9000], R33 ;  /* 0x0090002100007988 */ /* 0x000fe80008000408 */
        /* <DEDUP_REMOVED lines=23> */
[----:B------:R0:W-:Y:S02]  /*0d80*/  STS.U16 [R0+UR8+0x8200], R19 ;  /* 0x0082001300007988 */ /* 0x0001e40008000408 */
[----:B0-----:R-:W-:Y:S01]  /*0d90*/  IMAD.MOV.U32 R19, RZ, RZ, 0x3f800000 ;  /* 0x3f800000ff137424 */ /* 0x001fe200078e00ff */
[----:B------:R-:W-:Y:S06]  /*0da0*/  @!P0 BRA `(.L_x_0) ;  /* 0x0000005400f88947 */ /* 0x000fec0003800000 */
[----:B------:R-:W0:Y:S01]  /*0db0*/  LDC R39, c[0x0][0x3d8] ;  /* 0x0000f600ff277b82 */ /* 0x000e220000000800 */
[--C-:B------:R-:W-:Y:S01]  /*0dc0*/  SHF.R.U32.HI R2, RZ, 0x6, R11.reuse ;  /* 0x00000006ff027819 */ /* 0x100fe2000001160b */
[----:B------:R-:W1:Y:S01]  /*0dd0*/  LDCU.64 UR4, c[0x0][0x3d0] ;  /* 0x00007a00ff0477ac */ /* 0x000e620008000a00 */
[----:B------:R-:W-:Y:S02]  /*0de0*/  ISETP.NE.U32.AND P0, PT, R14, RZ, PT ;  /* 0x000000ff0e00720c */ /* 0x000fe40003f05070 */
[----:B------:R-:W-:Y:S02]  /*0df0*/  CS2R R104, SRZ ;  /* 0x0000000000687805 */ /* 0x000fe4000001ff00 */
[----:B------:R-:W-:Y:S01]  /*0e00*/  SGXT.U32 R2, R2, 0x2 ;  /* 0x000000020202781a */ /* 0x000fe20000000000 */
[----:B------:R-:W2:Y:S01]  /*0e10*/  LDCU UR6, c[0x0][0x3c8] ;  /* 0x00007900ff0677ac */ /* 0x000ea20008000800 */
[----:B------:R-:W-:Y:S01]  /*0e20*/  SHF.R.U32.HI R233, RZ, 0x2, R11 ;  /* 0x00000002ffe97819 */ /* 0x000fe2000001160b */
[----:B------:R-:W3:Y:S01]  /*0e30*/  LDC.64 R6, c[0x0][0x3c0] ;  /* 0x0000f000ff067b82 */ /* 0x000ee20000000a00 */
[----:B------:R-:W-:Y:S01]  /*0e40*/  SHF.R.U32.HI R243, RZ, 0x3, R10 ;  /* 0x00000003fff37819 */ /* 0x000fe2000001160a */
[----:B------:R-:W4:Y:S01]  /*0e50*/  LDCU.64 UR12, c[0x0][0x388] ;  /* 0x00007100ff0c77ac */ /* 0x000f220008000a00 */
[----:B------:R-:W-:-:S02]  /*0e60*/  SGXT.U32 R233, R233, 0x3 ;  /* 0x00000003e9e9781a */ /* 0x000fc40000000000 */
[----:B------:R-:W-:Y:S02]  /*0e70*/  CS2R R106, SRZ ;  /* 0x00000000006a7805 */ /* 0x000fe4000001ff00 */
[----:B------:R-:W-:Y:S02]  /*0e80*/  LOP3.LUT R243, R243, 0x1c, RZ, 0xc0, !PT ;  /* 0x0000001cf3f37812 */ /* 0x000fe400078ec0ff */
[----:B------:R-:W-:Y:S02]  /*0e90*/  CS2R R100, SRZ ;  /* 0x0000000000647805 */ /* 0x000fe4000001ff00 */
[----:B------:R-:W-:Y:S01]  /*0ea0*/  LOP3.LUT R250, R233, R247, RZ, 0xfc, !PT ;  /* 0x000000f7e9fa7212 */ /* 0x000fe200078efcff */
[----:B------:R-:W5:Y:S01]  /*0eb0*/  LDC.64 R36, c[0x0][0x390] ;  /* 0x0000e400ff247b82 */ /* 0x000f620000000a00 */
[----:B------:R-:W-:Y:S02]  /*0ec0*/  LOP3.LUT R249, R247, 0x8, R233, 0xfe, !PT ;  /* 0x00000008f7f97812 */ /* 0x000fe400078efee9 */
[----:B------:R-:W-:-:S02]  /*0ed0*/  CS2R R102, SRZ ;  /* 0x0000000000667805 */ /* 0x000fc4000001ff00 */
[C-C-:B------:R-:W-:Y:S01]  /*0ee0*/  LOP3.LUT R248, R247.reuse, 0x10, R233.reuse, 0xfe, !PT ;  /* 0x00000010f7f87812 */ /* 0x140fe200078efee9 */
[----:B-1----:R-:W-:Y:S01]  /*0ef0*/  UIMAD UR4, UR9, UR4, URZ ;  /* 0x00000004090472a4 */ /* 0x002fe2000f8e02ff */
[----:B------:R-:W-:Y:S01]  /*0f00*/  IMAD R8, R8, UR5, RZ ;  /* 0x0000000508087c24 */ /* 0x000fe2000f8e02ff */
[----:B------:R-:W-:Y:S02]  /*0f10*/  LOP3.LUT R247, R247, 0x18, R233, 0xfe, !PT ;  /* 0x00000018f7f77812 */ /* 0x000fe400078efee9 */
[----:B------:R-:W-:Y:S01]  /*0f20*/  CS2R R94, SRZ ;  /* 0x00000000005e7805 */ /* 0x000fe2000001ff00 */
[----:B0-----:R-:W-:Y:S01]  /*0f30*/  IMAD R4, R2, R39, RZ ;  /* 0x0000002702047224 */ /* 0x001fe200078e02ff */
[----:B------:R-:W-:Y:S01]  /*0f40*/  LOP3.LUT R237, R233, 0x8, RZ, 0xfc, !PT ;  /* 0x00000008e9ed7812 */ /* 0x000fe200078efcff */
[----:B--2---:R-:W-:Y:S01]  /*0f50*/  IMAD R2, R10, UR6, RZ ;  /* 0x000000060a027c24 */ /* 0x004fe2000f8e02ff */
[----:B------:R-:W-:Y:S01]  /*0f60*/  USHF.L.U32 UR6, UR4, 0x1, URZ ;  /* 0x0000000104067899 */ /* 0x000fe200080006ff */
[----:B------:R-:W-:Y:S01]  /*0f70*/  IMAD R9, R39, 0x4, R4 ;  /* 0x0000000427097824 */ /* 0x000fe200078e0204 */
[----:B------:R-:W-:Y:S01]  /*0f80*/  UIMAD.WIDE UR4, UR4, 0x2, URZ ;  /* 0x00000002040478a5 */ /* 0x000fe2000f8e02ff */
[----:B------:R-:W-:Y:S01]  /*0f90*/  IMAD.SHL.U32 R15, R2, 0x2, RZ ;  /* 0x00000002020f7824 */ /* 0x000fe200078e00ff */
[----:B------:R-:W-:Y:S01]  /*0fa0*/  LOP3.LUT R235, R233, 0x10, RZ, 0xfc, !PT ;  /* 0x00000010e9eb7812 */ /* 0x000fe200078efcff */
[----:B------:R-:W-:Y:S01]  /*0fb0*/  IMAD R13, R39, 0x4, R9 ;  /* 0x00000004270d7824 */ /* 0x000fe200078e0209 */
[----:B------:R-:W-:Y:S01]  /*0fc0*/  LOP3.LUT R233, R233, 0x18, RZ, 0xfc, !PT ;  /* 0x00000018e9e97812 */ /* 0x000fe200078efcff */
[----:B---3--:R-:W-:Y:S01]  /*0fd0*/  IMAD R6, R6, UR9, RZ ;  /* 0x0000000906067c24 */ /* 0x008fe2000f8e02ff */
[----:B------:R-:W-:Y:S01]  /*0fe0*/  LEA R237, R237, UR8, 0x5 ;  /* 0x00000008eded7c11 */ /* 0x000fe2000f8e28ff */
[----:B------:R-:W-:Y:S01]  /*0ff0*/  IMAD R16, R39, 0x4, R13 ;  /* 0x0000000427107824 */ /* 0x000fe200078e020d */
[----:B------:R-:W-:Y:S01]  /*1000*/  LEA R235, R235, UR8, 0x5 ;  /* 0x00000008ebeb7c11 */ /* 0x000fe2000f8e28ff */
[----:B------:R-:W-:Y:S01]  /*1010*/  IMAD.SHL.U32 R5, R8, 0x2, RZ ;  /* 0x0000000208057824 */ /* 0x000fe200078e00ff */
[----:B------:R-:W-:Y:S01]  /*1020*/  SHF.L.U32 R14, R6, 0x1, RZ ;  /* 0x00000001060e7819 */ /* 0x000fe200000006ff */
[----:B------:R-:W-:Y:S01]  /*1030*/  IMAD.HI R3, R2, 0x2, RZ ;  /* 0x0000000202037827 */ /* 0x000fe200078e02ff */
[----:B------:R-:W-:-:S02]  /*1040*/  LEA R17, R39, R16, 0x2 ;  /* 0x0000001027117211 */ /* 0x000fc400078e10ff */
[----:B------:R-:W-:Y:S02]  /*1050*/  CS2R R132, SRZ ;  /* 0x0000000000847805 */ /* 0x000fe4000001ff00 */
[----:B----4-:R-:W-:Y:S01]  /*1060*/  IADD3 R14, P1, P2, R15, UR12, R14 ;  /* 0x0000000c0f0e7c10 */ /* 0x010fe2000fa3e00e */
[----:B------:R-:W-:Y:S01]  /*1070*/  IMAD.HI R6, R6, 0x2, RZ ;  /* 0x0000000206067827 */ /* 0x000fe200078e02ff */
[----:B-----5:R-:W-:Y:S02]  /*1080*/  IADD3 R35, P3, P4, R5, UR6, R36 ;  /* 0x0000000605237c10 */ /* 0x020fe4000fc7e024 */
[----:B------:R-:W-:Y:S02]  /*1090*/  CS2R R134, SRZ ;  /* 0x0000000000867805 */ /* 0x000fe4000001ff00 */
[----:B------:R-:W-:Y:S01]  /*10a0*/  LEA RZ, P5, R7, R14, 0x6 ;  /* 0x0000000e07ff7211 */ /* 0x000fe200078a30ff */
[----:B------:R-:W-:Y:S01]  /*10b0*/  IMAD R18, R39, 0x4, R17 ;  /* 0x0000000427127824 */ /* 0x000fe200078e0211 */
[----:B------:R-:W-:Y:S01]  /*10c0*/  IADD3.X R15, PT, PT, R3, UR13, R6, P1, P2 ;  /* 0x0000000d030f7c10 */ /* 0x000fe20008fe4406 */
[----:B------:R-:W-:Y:S01]  /*10d0*/  IMAD.HI R8, R8, 0x2, RZ ;  /* 0x0000000208087827 */ /* 0x000fe200078e02ff */
[----:B------:R-:W-:-:S02]  /*10e0*/  LEA R44, P1, R4, R35, 0x1 ;  /* 0x00000023042c7211 */ /* 0x000fc400078208ff */
[----:B------:R-:W-:Y:S02]  /*10f0*/  CS2R R128, SRZ ;  /* 0x0000000000807805 */ /* 0x000fe4000001ff00 */
[-C--:B------:R-:W-:Y:S01]  /*1100*/  LEA R42, P2, R9, R35.reuse, 0x1 ;  /* 0x00000023092a7211 */ /* 0x080fe200078408ff */
[----:B------:R-:W-:Y:S01]  /*1110*/  IMAD R19, R39, 0x4, R18 ;  /* 0x0000000427137824 */ /* 0x000fe200078e0212 */
[----:B------:R-:W-:Y:S01]  /*1120*/  IADD3.X R37, PT, PT, R8, UR5, R37, P3, P4 ;  /* 0x0000000508257c10 */ /* 0x000fe20009fe8425 */
[----:B------:R-:W-:Y:S01]  /*1130*/  IMAD R75, R7, 0x22, RZ ;  /* 0x00000022074b7824 */ /* 0x000fe200078e02ff */
[----:B------:R-:W-:Y:S01]  /*1140*/  LEA R40, P3, R13, R35, 0x1 ;  /* 0x000000230d287211 */ /* 0x000fe200078608ff */
[----:B------:R-:W-:Y:S01]  /*1150*/  IMAD R20, R39, 0x4, R19 ;  /* 0x0000000427147824 */ /* 0x000fe200078e0213 */
[-C--:B------:R-:W-:Y:S01]  /*1160*/  LEA.HI.X.SX32 R45, R4, R37.reuse, 0x1, P1 ;  /* 0x00000025042d7211 */ /* 0x080fe200008f0eff */
[----:B------:R-:W-:Y:S01]  /*1170*/  IMAD R168, R7, 0x44, RZ ;  /* 0x0000004407a87824 */ /* 0x000fe200078e02ff */
[-C--:B------:R-:W-:Y:S01]  /*1180*/  LEA.HI.X.SX32 R43, R9, R37.reuse, 0x1, P2 ;  /* 0x00000025092b7211 */ /* 0x080fe200010f0eff */
[----:B------:R-:W-:Y:S01]  /*1190*/  IMAD R21, R39, 0x4, R20 ;  /* 0x0000000427157824 */ /* 0x000fe200078e0214 */
[----:B------:R-:W-:Y:S01]  /*11a0*/  LEA.HI.X.SX32 R41, R13, R37, 0x1, P3 ;  /* 0x000000250d297211 */ /* 0x000fe200018f0eff */
[----:B------:R0:W-:Y:S01]  /*11b0*/  STL.64 [R1+0x228], R44 ;  /* 0x0002282c01007387 */ /* 0x0001e20000100a00 */
[C---:B------:R-:W-:Y:S01]  /*11c0*/  IMAD R77, R7.reuse, 0x11, RZ ;  /* 0x00000011074d7824 */ /* 0x040fe200078e02ff */
[----:B------:R-:W-:Y:S01]  /*11d0*/  LEA RZ, P6, R7, R14, 0x2 ;  /* 0x0000000e07ff7211 */ /* 0x000fe200078c10ff */
[----:B------:R-:W-:Y:S01]  /*11e0*/  IMAD R22, R39, 0x4, R21 ;  /* 0x0000000427167824 */ /* 0x000fe200078e0215 */
[----:B------:R1:W-:Y:S01]  /*11f0*/  STL.64 [R1+0x220], R42 ;  /* 0x0002202a01007387 */ /* 0x0003e20000100a00 */
[C---:B------:R-:W-:Y:S01]  /*1200*/  IMAD R71, R7.reuse, 0x12, RZ ;  /* 0x0000001207477824 */ /* 0x040fe200078e02ff */
[----:B------:R-:W-:Y:S01]  /*1210*/  LEA R109, R12, UR8, 0x3 ;  /* 0x000000080c6d7c11 */ /* 0x000fe2000f8e18ff */
[----:B------:R-:W-:Y:S01]  /*1220*/  IMAD R72, R7, 0x9, RZ ;  /* 0x0000000907487824 */ /* 0x000fe200078e02ff */
[----:B------:R-:W-:Y:S01]  /*1230*/  LEA R23, R39, R22, 0x2 ;  /* 0x0000001627177211 */ /* 0x000fe200078e10ff */
[----:B------:R2:W-:Y:S01]  /*1240*/  STL.64 [R1+0x218], R40 ;  /* 0x0002182801007387 */ /* 0x0005e20000100a00 */
[----:B------:R-:W-:Y:S01]  /*1250*/  IMAD R66, R7, 0x26, RZ ;  /* 0x0000002607427824 */ /* 0x000fe200078e02ff */
[----:B------:R-:W-:Y:S01]  /*1260*/  LEA R233, R233, UR8, 0x5 ;  /* 0x00000008e9e97c11 */ /* 0x000fe2000f8e28ff */
[----:B------:R-:W-:Y:S01]  /*1270*/  IMAD R156, R7, 0x4e, RZ ;  /* 0x0000004e079c7824 */ /* 0x000fe200078e02ff */
[C---:B0-----:R-:W-:Y:S01]  /*1280*/  LEA R44, P1, R16.reuse, R35, 0x1 ;  /* 0x00000023102c7211 */ /* 0x041fe200078208ff */
[----:B------:R-:W-:Y:S01]  /*1290*/  IMAD R24, R39, 0x4, R23 ;  /* 0x0000000427187824 */ /* 0x000fe200078e0217 */
[----:B------:R-:W-:Y:S01]  /*12a0*/  IADD3 R246, PT, PT, R109, R243, RZ ;  /* 0x000000f36df67210 */ /* 0x000fe20007ffe0ff */
[----:B------:R-:W-:Y:S01]  /*12b0*/  IMAD R164, R7, 0x46, RZ ;  /* 0x0000004607a47824 */ /* 0x000fe200078e02ff */
[----:B-1----:R-:W-:Y:S01]  /*12c0*/  LEA R42, P2, R17, R35, 0x1 ;  /* 0x00000023112a7211 */ /* 0x002fe200078408ff */
[----:B------:R-:W-:Y:S01]  /*12d0*/  IMAD R25, R39, 0x4, R24 ;  /* 0x0000000427197824 */ /* 0x000fe200078e0218 */
[----:B------:R-:W-:Y:S01]  /*12e0*/  LEA.HI.X.SX32 R45, R16, R37, 0x1, P1 ;  /* 0x00000025102d7211 */ /* 0x000fe200008f0eff */
[----:B------:R-:W-:Y:S01]  /*12f0*/  IMAD R68, R7, 0x13, RZ ;  /* 0x0000001307447824 */ /* 0x000fe200078e02ff */
[C---:B--2---:R-:W-:Y:S01]  /*1300*/  LEA R40, P3, R18.reuse, R35, 0x1 ;  /* 0x0000002312287211 */ /* 0x044fe200078608ff */
[----:B------:R-:W-:Y:S01]  /*1310*/  IMAD R26, R39, 0x4, R25 ;  /* 0x00000004271a7824 */ /* 0x000fe200078e0219 */
[-C--:B------:R-:W-:Y:S01]  /*1320*/  LEA.HI.X.SX32 R43, R17, R37.reuse, 0x1, P2 ;  /* 0x00000025112b7211 */ /* 0x080fe200010f0eff */
[----:B------:R-:W-:Y:S01]  /*1330*/  STL.64 [R1+0x210], R44 ;  /* 0x0002102c01007387 */ /* 0x000fe20000100a00 */
[----:B------:R-:W-:Y:S01]  /*1340*/  LEA.HI.X.SX32 R41, R18, R37, 0x1, P3 ;  /* 0x0000002512297211 */ /* 0x000fe200018f0eff */
[----:B------:R-:W-:Y:S01]  /*1350*/  IMAD R27, R39, 0x4, R26 ;  /* 0x00000004271b7824 */ /* 0x000fe200078e021a */
[----:B------:R-:W-:Y:S01]  /*1360*/  LEA R16, P3, R21, R35, 0x1 ;  /* 0x0000002315107211 */ /* 0x000fe200078608ff */
[----:B------:R0:W-:Y:S01]  /*1370*/  STL.64 [R1+0x208], R42 ;  /* 0x0002082a01007387 */ /* 0x0001e20000100a00 */
[----:B------:R-:W-:Y:S01]  /*1380*/  IMAD R36, R7, 0xa, RZ ;  /* 0x0000000a07247824 */ /* 0x000fe200078e02ff */
[----:B------:R-:W-:Y:S01]  /*1390*/  LOP3.LUT R252, R0, 0x40, RZ, 0x3c, !PT ;  /* 0x0000004000fc7812 */ /* 0x000fe200078e3cff */
[----:B------:R-:W-:Y:S01]  /*13a0*/  IMAD R28, R39, 0x4, R27 ;  /* 0x00000004271c7824 */ /* 0x000fe200078e021b */
[----:B------:R1:W-:Y:S01]  /*13b0*/  STL.64 [R1+0x200], R40 ;  /* 0x0002002801007387 */ /* 0x0003e20000100a00 */
[----:B------:R-:W-:Y:S01]  /*13c0*/  LEA.HI.X.SX32 R17, R21, R37, 0x1, P3 ;  /* 0x0000002515117211 */ /* 0x000fe200018f0eff */
[C---:B------:R-:W-:Y:S01]  /*13d0*/  IMAD R64, R7.reuse, 0x27, RZ ;  /* 0x0000002707407824 */ /* 0x040fe200078e02ff */
[-C--:B------:R-:W-:Y:S01]  /*13e0*/  LEA R18, P3, R24, R35.reuse, 0x1 ;  /* 0x0000002318127211 */ /* 0x080fe200078608ff */
[----:B------:R-:W-:Y:S01]  /*13f0*/  IMAD R73, R7, 0x23, RZ ;  /* 0x0000002307497824 */ /* 0x000fe200078e02ff */
[----:B------:R-:W-:Y:S01]  /*1400*/  LEA R29, R39, R28, 0x2 ;  /* 0x0000001c271d7211 */ /* 0x000fe200078e10ff */
[----:B------:R-:W-:Y:S01]  /*1410*/  STL.64 [R1+0x1e8], R16 ;  /* 0x0001e81001007387 */ /* 0x000fe20000100a00 */
[----:B------:R-:W-:Y:S01]  /*1420*/  IMAD R158, R7, 0x4c, RZ ;  /* 0x0000004c079e7824 */ /* 0x000fe200078e02ff */
[-C--:B0-----:R-:W-:Y:S01]  /*1430*/  LEA R42, P1, R19, R35.reuse, 0x1 ;  /* 0x00000023132a7211 */ /* 0x081fe200078208ff */
[----:B------:R-:W-:Y:S01]  /*1440*/  IMAD R34, R7, 0x5, RZ ;  /* 0x0000000507227824 */ /* 0x000fe200078e02ff */
[----:B------:R-:W-:Y:S01]  /*1450*/  CS2R R130, SRZ ;  /* 0x0000000000827805 */ /* 0x000fe2000001ff00 */
[----:B------:R-:W-:Y:S01]  /*1460*/  IMAD R30, R39, 0x4, R29 ;  /* 0x00000004271e7824 */ /* 0x000fe200078e021d */
[C---:B-1----:R-:W-:Y:S01]  /*1470*/  LEA R40, P2, R20.reuse, R35, 0x1 ;  /* 0x0000002314287211 */ /* 0x042fe200078408ff */
[----:B------:R-:W-:Y:S01]  /*1480*/  IMAD R62, R7, 0x54, RZ ;  /* 0x00000054073e7824 */ /* 0x000fe200078e02ff */
[-C--:B------:R-:W-:Y:S01]  /*1490*/  LEA.HI.X.SX32 R43, R19, R37.reuse, 0x1, P1 ;  /* 0x00000025132b7211 */ /* 0x080fe200008f0eff */
[----:B------:R-:W-:Y:S01]  /*14a0*/  IMAD R31, R39, 0x4, R30 ;  /* 0x00000004271f7824 */ /* 0x000fe200078e021e */
[-C--:B------:R-:W-:Y:S01]  /*14b0*/  LEA.HI.X.SX32 R41, R20, R37.reuse, 0x1, P2 ;  /* 0x0000002514297211 */ /* 0x080fe200010f0eff */
[----:B------:R-:W-:Y:S01]  /*14c0*/  IMAD R60, R7, 0x14, RZ ;  /* 0x00000014073c7824 */ /* 0x000fe200078e02ff */
[----:B------:R-:W-:Y:S01]  /*14d0*/  LEA.HI.X.SX32 R19, R24, R37, 0x1, P3 ;  /* 0x0000002518137211 */ /* 0x000fe200018f0eff */
[----:B------:R-:W-:Y:S01]  /*14e0*/  IMAD R32, R39, 0x4, R31 ;  /* 0x0000000427207824 */ /* 0x000fe200078e021f */
[----:B------:R0:W-:Y:S01]  /*14f0*/  STL.64 [R1+0x1f8], R42 ;  /* 0x0001f82a01007387 */ /* 0x0001e20000100a00 */
[----:B------:R-:W-:Y:S01]  /*1500*/  LEA R20, P3, R27, R35, 0x1 ;  /* 0x000000231b147211 */ /* 0x000fe200078608ff */
[----:B------:R-:W-:Y:S01]  /*1510*/  IMAD R162, R7, 0x48, RZ ;  /* 0x0000004807a27824 */ /* 0x000fe200078e02ff */
[----:B------:R-:W-:Y:S01]  /*1520*/  CS2R R124, SRZ ;  /* 0x00000000007c7805 */ /* 0x000fe2000001ff00 */
[----:B------:R-:W-:Y:S01]  /*1530*/  IMAD R2, R39, 0x4, R32 ;  /* 0x0000000427027824 */ /* 0x000fe200078e0220 */
[----:B------:R1:W-:Y:S01]  /*1540*/  STL.64 [R1+0x1f0], R40 ;  /* 0x0001f02801007387 */ /* 0x0003e20000100a00 */
[----:B------:R-:W-:Y:S01]  /*1550*/  LEA.HI.X.SX32 R21, R27, R37, 0x1, P3 ;  /* 0x000000251b157211 */ /* 0x000fe200018f0eff */
[----:B------:R-:W-:Y:S01]  /*1560*/  IMAD R61, R7, 0x56, RZ ;  /* 0x00000056073d7824 */ /* 0x000fe200078e02ff */
[----:B------:R-:W-:Y:S01]  /*1570*/  CS2R R126, SRZ ;  /* 0x00000000007e7805 */ /* 0x000fe2000001ff00 */
[----:B------:R-:W-:Y:S01]  /*1580*/  IMAD R33, R39, 0x4, R2 ;  /* 0x0000000427217824 */ /* 0x000fe200078e0202 */
[----:B------:R-:W-:Y:S01]  /*1590*/  STL.64 [R1+0x1d0], R18 ;  /* 0x0001d01201007387 */ /* 0x000fe20000100a00 */
[----:B------:R-:W-:Y:S01]  /*15a0*/  IMAD R51, R7, 0x16, RZ ;  /* 0x0000001607337824 */ /* 0x000fe200078e02ff */
[C---:B0-----:R-:W-:Y:S01]  /*15b0*/  LEA R42, P1, R22.reuse, R35, 0x1 ;  /* 0x00000023162a7211 */ /* 0x041fe200078208ff */
[----:B------:R-:W-:Y:S01]  /*15c0*/  IMAD R5, R39, 0x4, R33 ;  /* 0x0000000427057824 */ /* 0x000fe200078e0221 */
[----:B------:R-:W-:Y:S01]  /*15d0*/  CS2R R120, SRZ ;  /* 0x0000000000787805 */ /* 0x000fe2000001ff00 */
[----:B------:R-:W-:Y:S01]  /*15e0*/  IMAD R170, R7, 0x42, RZ ;  /* 0x0000004207aa7824 */ /* 0x000fe200078e02ff */
[----:B------:R-:W-:Y:S01]  /*15f0*/  LEA.HI.X.SX32 R43, R22, R37, 0x1, P1 ;  /* 0x00000025162b7211 */ /* 0x000fe200008f0eff */
[----:B------:R-:W-:Y:S01]  /*1600*/  IMAD R3, R39, 0x4, R5 ;  /* 0x0000000427037824 */ /* 0x000fe200078e0205 */
[----:B-1----:R-:W-:Y:S01]  /*1610*/  LEA R40, P2, R23, R35, 0x1 ;  /* 0x0000002317287211 */ /* 0x002fe200078408ff */
[----:B------:R-:W-:Y:S01]  /*1620*/  IMAD R70, R7, 0x50, RZ ;  /* 0x0000005007467824 */ /* 0x000fe200078e02ff */
[----:B------:R-:W-:Y:S01]  /*1630*/  CS2R R122, SRZ ;  /* 0x00000000007a7805 */ /* 0x000fe2000001ff00 */
[----:B------:R-:W-:Y:S01]  /*1640*/  IMAD R6, R39, 0x4, R3 ;  /* 0x0000000427067824 */ /* 0x000fe200078e0203 */
[----:B------:R-:W-:Y:S01]  /*1650*/  LEA.HI.X.SX32 R41, R23, R37, 0x1, P2 ;  /* 0x0000002517297211 */ /* 0x000fe200010f0eff */
[----:B------:R0:W-:Y:S01]  /*1660*/  STL.64 [R1+0x1e0], R42 ;  /* 0x0001e02a01007387 */ /* 0x0001e20000100a00 */
[C---:B------:R-:W-:Y:S01]  /*1670*/  LEA R22, P2, R26.reuse, R35, 0x1 ;  /* 0x000000231a167211 */ /* 0x040fe200078408ff */
[----:B------:R-:W-:Y:S01]  /*1680*/  IMAD R49, R7, 0x17, RZ ;  /* 0x0000001707317824 */ /* 0x000fe200078e02ff */
[----:B------:R-:W-:Y:S01]  /*1690*/  LEA R4, R39, R6, 0x2 ;  /* 0x0000000627047211 */ /* 0x000fe200078e10ff */
[----:B------:R1:W-:Y:S01]  /*16a0*/  STL.64 [R1+0x1d8], R40 ;  /* 0x0001d82801007387 */ /* 0x0003e20000100a00 */
[----:B------:R-:W-:Y:S01]  /*16b0*/  LEA.HI.X.SX32 R23, R26, R37, 0x1, P2 ;  /* 0x000000251a177211 */ /* 0x000fe200010f0eff */
[----:B------:R-:W-:Y:S01]  /*16c0*/  IMAD R78, R7, 0x21, RZ ;  /* 0x00000021074e7824 */ /* 0x000fe200078e02ff */
[-C--:B------:R-:W-:Y:S01]  /*16d0*/  LEA R24, P2, R29, R35.reuse, 0x1 ;  /* 0x000000231d187211 */ /* 0x080fe200078408ff */
[----:B------:R-:W-:Y:S01]  /*16e0*/  IMAD R8, R39, 0x4, R4 ;  /* 0x0000000427087824 */ /* 0x000fe200078e0204 */
[----:B------:R-:W-:Y:S01]  /*16f0*/  STL.64 [R1+0x1b8], R20 ;  /* 0x0001b81401007387 */ /* 0x000fe20000100a00 */
[----:B------:R-:W-:Y:S01]  /*1700*/  IMAD R160, R7, 0x4a, RZ ;  /* 0x0000004a07a07824 */ /* 0x000fe200078e02ff */
[----:B------:R-:W-:Y:S01]  /*1710*/  UMOV UR4, URZ ;  /* 0x000000ff00047c82 */ /* 0x000fe20008000000 */
[----:B------:R-:W-:Y:S01]  /*1720*/  IMAD R9, R39, 0x4, R8 ;  /* 0x0000000427097824 */ /* 0x000fe200078e0208 */
[----:B------:R-:W2:Y:S01]  /*1730*/  LDCU UR12, c[0x0][0x3a8] ;  /* 0x00007500ff0c77ac */ /* 0x000ea20008000800 */
[----:B0-----:R-:W-:Y:S01]  /*1740*/  IMAD R43, R7, 0x2e, RZ ;  /* 0x0000002e072b7824 */ /* 0x001fe200078e02ff */
[----:B-1----:R-:W-:Y:S01]  /*1750*/  LEA R40, P1, R25, R35, 0x1 ;  /* 0x0000002319287211 */ /* 0x002fe200078208ff */
[----:B------:R-:W-:-:S02]  /*1760*/  IMAD R13, R39, 0x4, R9 ;  /* 0x00000004270d7824 */ /* 0x000fc400078e0209 */
[----:B------:R-:W-:Y:S01]  /*1770*/  IMAD R42, R7, 0x5c, RZ ;  /* 0x0000005c072a7824 */ /* 0x000fe200078e02ff */
[-C--:B------:R-:W-:Y:S01]  /*1780*/  LEA.HI.X.SX32 R41, R25, R37.reuse, 0x1, P1 ;  /* 0x0000002519297211 */ /* 0x080fe200008f0eff */
[----:B------:R-:W-:Y:S01]  /*1790*/  IMAD R16, R39, 0x4, R13 ;  /* 0x0000000427107824 */ /* 0x000fe200078e020d */
[----:B------:R-:W-:Y:S01]  /*17a0*/  LEA.HI.X.SX32 R25, R29, R37, 0x1, P2 ;  /* 0x000000251d197211 */ /* 0x000fe200010f0eff */
[----:B------:R-:W-:Y:S01]  /*17b0*/  IMAD R58, R7, 0x15, RZ ;  /* 0x00000015073a7824 */ /* 0x000fe200078e02ff */
[C---:B------:R-:W-:Y:S01]  /*17c0*/  LEA R26, P2, R32.reuse, R35, 0x1 ;  /* 0x00000023201a7211 */ /* 0x040fe200078408ff */
[----:B------:R0:W-:Y:S01]  /*17d0*/  STL.64 [R1+0x1c8], R40 ;  /* 0x0001c82801007387 */ /* 0x0001e20000100a00 */
[----:B------:R-:W-:Y:S02]  /*17e0*/  IMAD R17, R39, 0x4, R16 ;  /* 0x0000000427117824 */ /* 0x000fe400078e0210 */
[----:B------:R-:W-:Y:S01]  /*17f0*/  LEA.HI.X.SX32 R27, R32, R37, 0x1, P2 ;  /* 0x00000025201b7211 */ /* 0x000fe200010f0eff */
[----:B------:R1:W-:Y:S01]  /*1800*/  STL.64 [R1+0x1c0], R22 ;  /* 0x0001c01601007387 */ /* 0x0003e20000100a00 */
[----:B------:R-:W-:Y:S01]  /*1810*/  IMAD R47, R7, 0x3, RZ ;  /* 0x00000003072f7824 */ /* 0x000fe200078e02ff */
[----:B------:R-:W-:Y:S01]  /*1820*/  LEA R18, R39, R17, 0x2 ;  /* 0x0000001127127211 */ /* 0x000fe200078e10ff */
[----:B------:R-:W-:-:S02]  /*1830*/  IMAD R32, R7, 0x25, RZ ;  /* 0x0000002507207824 */ /* 0x000fc400078e02ff */
[----:B------:R-:W-:Y:S02]  /*1840*/  IMAD R69, R7, 0x52, RZ ;  /* 0x0000005207457824 */ /* 0x000fe400078e02ff */
[----:B------:R-:W-:Y:S01]  /*1850*/  IMAD R19, R39, 0x4, R18 ;  /* 0x0000000427137824 */ /* 0x000fe200078e0212 */
[-C--:B0-----:R-:W-:Y:S01]  /*1860*/  LEA R40, P1, R28, R35.reuse, 0x1 ;  /* 0x000000231c287211 */ /* 0x081fe200078208ff */
[----:B------:R-:W-:Y:S02]  /*1870*/  IMAD R44, R7, 0xb, RZ ;  /* 0x0000000b072c7824 */ /* 0x000fe400078e02ff */
[----:B------:R-:W-:Y:S01]  /*1880*/  IMAD R20, R39, 0x4, R19 ;  /* 0x0000000427147824 */ /* 0x000fe200078e0213 */
[----:B-1----:R-:W-:Y:S01]  /*1890*/  LEA R22, P3, R30, R35, 0x1 ;  /* 0x000000231e167211 */ /* 0x002fe200078608ff */
[----:B------:R-:W-:Y:S01]  /*18a0*/  IMAD R50, R7, 0x64, RZ ;  /* 0x0000006407327824 */ /* 0x000fe200078e02ff */
[-C--:B------:R-:W-:Y:S01]  /*18b0*/  LEA.HI.X.SX32 R41, R28, R37.reuse, 0x1, P1 ;  /* 0x000000251c297211 */ /* 0x080fe200008f0eff */
[----:B------:R-:W-:Y:S01]  /*18c0*/  IMAD R21, R39, 0x4, R20 ;  /* 0x0000000427157824 */ /* 0x000fe200078e0214 */
[----:B------:R-:W-:Y:S01]  /*18d0*/  LEA.HI.X.SX32 R23, R30, R37, 0x1, P3 ;  /* 0x000000251e177211 */ /* 0x000fe200018f0eff */
[----:B------:R-:W-:Y:S01]  /*18e0*/  IMAD R53, R7, 0x5e, RZ ;  /* 0x0000005e07357824 */ /* 0x000fe200078e02ff */
[----:B------:R-:W-:Y:S01]  /*18f0*/  LEA R28, P1, R31, R35, 0x1 ;  /* 0x000000231f1c7211 */ /* 0x000fe200078208ff */
[----:B------:R-:W-:-:S02]  /*1900*/  IMAD R45, R7, 0x2f, RZ ;  /* 0x0000002f072d7824 */ /* 0x000fc400078e02ff */
[----:B------:R0:W-:Y:S01]  /*1910*/  STL.64 [R1+0x1a0], R22 ;  /* 0x0001a01601007387 */ /* 0x0001e20000100a00 */
[----:B------:R-:W-:Y:S01]  /*1920*/  LEA.HI.X.SX32 R29, R31, R37, 0x1, P1 ;  /* 0x000000251f1d7211 */ /* 0x000fe200008f0eff */
[----:B------:R-:W-:Y:S01]  /*1930*/  IMAD R57, R7, 0x19, RZ ;  /* 0x0000001907397824 */ /* 0x000fe200078e02ff */
[----:B------:R-:W-:Y:S01]  /*1940*/  LEA R30, P1, R33, R35, 0x1 ;  /* 0x00000023211e7211 */ /* 0x000fe200078208ff */
[----:B------:R1:W-:Y:S01]  /*1950*/  STL.64 [R1+0x1b0], R40 ;  /* 0x0001b02801007387 */ /* 0x0003e20000100a00 */
[----:B------:R-:W-:Y:S02]  /*1960*/  IMAD R67, R7, 0xd, RZ ;  /* 0x0000000d07437824 */ /* 0x000fe400078e02ff */
[----:B------:R-:W-:Y:S01]  /*1970*/  LEA.HI.X.SX32 R31, R33, R37, 0x1, P1 ;  /* 0x00000025211f7211 */ /* 0x000fe200008f0eff */
[----:B------:R3:W-:Y:S01]  /*1980*/  STL.64 [R1+0x1a8], R24 ;  /* 0x0001a81801007387 */ /* 0x0007e20000100a00 */
[C---:B------:R-:W-:Y:S02]  /*1990*/  IMAD R33, R7.reuse, 0x29, RZ ;  /* 0x0000002907217824 */ /* 0x040fe400078e02ff */
[----:B------:R-:W-:Y:S01]  /*19a0*/  IMAD R38, R7, 0x58, RZ ;  /* 0x0000005807267824 */ /* 0x000fe200078e02ff */
[----:B------:R4:W-:Y:S01]  /*19b0*/  STL.64 [R1+0x198], R28 ;  /* 0x0001981c01007387 */ /* 0x0009e20000100a00 */
[----:B0-----:R-:W-:-:S02]  /*19c0*/  IMAD R22, R39, 0x4, R21 ;  /* 0x0000000427167824 */ /* 0x001fc400078e0215 */
[----:B------:R-:W-:Y:S01]  /*19d0*/  IMAD R52, R7, 0x66, RZ ;  /* 0x0000006607347824 */ /* 0x000fe200078e02ff */
[----:B------:R0:W-:Y:S01]  /*19e0*/  STL.64 [R1+0x190], R26 ;  /* 0x0001901a01007387 */ /* 0x0001e20000100a00 */
[----:B------:R-:W-:Y:S02]  /*19f0*/  IMAD R23, R39, 0x4, R22 ;  /* 0x0000000427177824 */ /* 0x000fe400078e0216 */
[C---:B-1----:R-:W-:Y:S01]  /*1a00*/  IMAD R40, R7.reuse, 0x5a, RZ ;  /* 0x0000005a07287824 */ /* 0x042fe200078e02ff */
[C---:B---3--:R-:W-:Y:S01]  /*1a10*/  LEA R24, P3, R2.reuse, R35, 0x1 ;  /* 0x0000002302187211 */ /* 0x048fe200078608ff */
[C---:B------:R-:W-:Y:S02]  /*1a20*/  IMAD R65, R7.reuse, 0x6e, RZ ;  /* 0x0000006e07417824 */ /* 0x040fe400078e02ff */
[C---:B------:R-:W-:Y:S01]  /*1a30*/  IMAD R41, R7.reuse, 0x2d, RZ ;  /* 0x0000002d07297824 */ /* 0x040fe200078e02ff */
[----:B------:R-:W-:Y:S01]  /*1a40*/  LEA.HI.X.SX32 R25, R2, R37, 0x1, P3 ;  /* 0x0000002502197211 */ /* 0x000fe200018f0eff */
[----:B------:R-:W-:Y:S01]  /*1a50*/  IMAD R80, R7, 0x1b, RZ ;  /* 0x0000001b07507824 */ /* 0x000fe200078e02ff */
[-C--:B----4-:R-:W-:Y:S01]  /*1a60*/  LEA R28, P2, R5, R35.reuse, 0x1 ;  /* 0x00000023051c7211 */ /* 0x090fe200078408ff */
[----:B------:R-:W-:Y:S01]  /*1a70*/  IMAD R48, R7, 0x62, RZ ;  /* 0x0000006207307824 */ /* 0x000fe200078e02ff */
[----:B0-----:R-:W-:Y:S01]  /*1a80*/  LEA R26, P3, R3, R35, 0x1 ;  /* 0x00000023031a7211 */ /* 0x001fe200078608ff */
[----:B------:R0:W-:Y:S01]  /*1a90*/  STL.64 [R1+0x188], R24 ;  /* 0x0001881801007387 */ /* 0x0001e20000100a00 */
[-C--:B------:R-:W-:Y:S01]  /*1aa0*/  LEA.HI.X.SX32 R29, R5, R37.reuse, 0x1, P2 ;  /* 0x00000025051d7211 */ /* 0x080fe200010f0eff */
[----:B------:R-:W-:Y:S01]  /*1ab0*/  IMAD R63, R7, 0x33, RZ ;  /* 0x00000033073f7824 */ /* 0x000fe200078e02ff */
[----:B------:R-:W-:Y:S01]  /*1ac0*/  LEA.HI.X.SX32 R27, R3, R37, 0x1, P3 ;  /* 0x00000025031b7211 */ /* 0x000fe200018f0eff */
[----:B------:R1:W-:Y:S01]  /*1ad0*/  STL.64 [R1+0x180], R30 ;  /* 0x0001801e01007387 */ /* 0x0003e20000100a00 */
[----:B------:R-:W-:Y:S01]  /*1ae0*/  LEA R2, R39, R23, 0x2 ;  /* 0x0000001727027211 */ /* 0x000fe200078e10ff */
[----:B------:R-:W-:-:S02]  /*1af0*/  IMAD R81, R7, 0x37, RZ ;  /* 0x0000003707517824 */ /* 0x000fc400078e02ff */
[----:B------:R3:W-:Y:S01]  /*1b00*/  STL.64 [R1+0x178], R28 ;  /* 0x0001781c01007387 */ /* 0x0007e20000100a00 */
[C---:B------:R-:W-:Y:S02]  /*1b10*/  IMAD R46, R7.reuse, 0x60, RZ ;  /* 0x00000060072e7824 */ /* 0x040fe400078e02ff */
[----:B------:R-:W-:Y:S01]  /*1b20*/  IMAD R59, R7, 0x6c, RZ ;  /* 0x0000006c073b7824 */ /* 0x000fe200078e02ff */
[----:B------:R4:W-:Y:S01]  /*1b30*/  STL.64 [R1+0x170], R26 ;  /* 0x0001701a01007387 */ /* 0x0009e20000100a00 */
[----:B0-----:R-:W-:Y:S02]  /*1b40*/  IMAD R24, R39, 0x4, R2 ;  /* 0x0000000427187824 */ /* 0x001fe400078e0202 */
[----:B------:R-:W-:Y:S01]  /*1b50*/  IMAD R55, R7, 0x31, RZ ;  /* 0x0000003107377824 */ /* 0x000fe200078e02ff */
[-C--:B-1----:R-:W-:Y:S01]  /*1b60*/  LEA R30, P1, R6, R35.reuse, 0x1 ;  /* 0x00000023061e7211 */ /* 0x082fe200078208ff */
[----:B------:R-:W-:Y:S02]  /*1b70*/  IMAD R3, R39, 0x4, R24 ;  /* 0x0000000427037824 */ /* 0x000fe400078e0218 */
[----:B------:R-:W-:Y:S01]  /*1b80*/  IMAD R83, R7, 0x7, RZ ;  /* 0x0000000707537824 */ /* 0x000fe200078e02ff */
[----:B---3--:R-:W-:Y:S01]  /*1b90*/  LEA R28, P2, R4, R35, 0x1 ;  /* 0x00000023041c7211 */ /* 0x008fe200078408ff */
[----:B------:R-:W-:Y:S01]  /*1ba0*/  IMAD R5, R39, 0x4, R3 ;  /* 0x0000000427057824 */ /* 0x000fe200078e0203 */
[----:B------:R-:W-:Y:S01]  /*1bb0*/  LEA.HI.X.SX32 R31, R6, R37, 0x1, P1 ;  /* 0x00000025061f7211 */ /* 0x000fe200008f0eff */
[C---:B------:R-:W-:Y:S01]  /*1bc0*/  IMAD R56, R7.reuse, 0x6a, RZ ;  /* 0x0000006a07387824 */ /* 0x040fe200078e02ff */
[----:B----4-:R-:W-:Y:S01]  /*1bd0*/  LEA R26, P3, R8, R35, 0x1 ;  /* 0x00000023081a7211 */ /* 0x010fe200078608ff */
[----:B------:R-:W-:Y:S01]  /*1be0*/  IMAD R82, R7, 0x74, RZ ;  /* 0x0000007407527824 */ /* 0x000fe200078e02ff */
[-C--:B------:R-:W-:Y:S01]  /*1bf0*/  LEA.HI.X.SX32 R29, R4, R37.reuse, 0x1, P2 ;  /* 0x00000025041d7211 */ /* 0x080fe200010f0eff */
[----:B------:R0:W-:Y:S01]  /*1c00*/  STL.64 [R1+0x168], R30 ;  /* 0x0001681e01007387 */ /* 0x0001e20000100a00 */
[----:B------:R-:W-:Y:S01]  /*1c10*/  LEA.HI.X.SX32 R27, R8, R37, 0x1, P3 ;  /* 0x00000025081b7211 */ /* 0x000fe200018f0eff */
[----:B------:R-:W-:-:S02]  /*1c20*/  IMAD R4, R39, 0x4, R5 ;  /* 0x0000000427047824 */ /* 0x000fc400078e0205 */
[----:B------:R1:W-:Y:S01]  /*1c30*/  STL.64 [R1+0x160], R28 ;  /* 0x0001601c01007387 */ /* 0x0003e20000100a00 */
[----:B------:R-:W-:Y:S02]  /*1c40*/  IMAD R54, R7, 0x68, RZ ;  /* 0x0000006807367824 */ /* 0x000fe400078e02ff */
[----:B------:R-:W-:Y:S01]  /*1c50*/  IMAD R6, R39, 0x4, R4 ;  /* 0x0000000427067824 */ /* 0x000fe200078e0204 */
[----:B------:R3:W-:Y:S01]  /*1c60*/  STL.64 [R1+0x158], R26 ;  /* 0x0001581a01007387 */ /* 0x0007e20000100a00 */
[C---:B------:R-:W-:Y:S02]  /*1c70*/  IMAD R79, R7.reuse, 0x35, RZ ;  /* 0x00000035074f7824 */ /* 0x040fe400078e02ff */
[----:B------:R-:W-:Y:S01]  /*1c80*/  IMAD R76, R7, 0x72, RZ ;  /* 0x00000072074c7824 */ /* 0x000fe200078e02ff */
[-C--:B0-----:R-:W-:Y:S01]  /*1c90*/  LEA R30, P1, R9, R35.reuse, 0x1 ;  /* 0x00000023091e7211 */ /* 0x081fe200078208ff */
[----:B------:R-:W-:Y:S01]  /*1ca0*/  IMAD R88, R7, 0x1d, RZ ;  /* 0x0000001d07587824 */ /* 0x000fe200078e02ff */
[----:B------:R-:W-:Y:S01]  /*1cb0*/  LEA R8, R39, R6, 0x2 ;  /* 0x0000000627087211 */ /* 0x000fe200078e10ff */
[----:B------:R-:W-:Y:S01]  /*1cc0*/  IMAD R74, R7, 0x70, RZ ;  /* 0x00000070074a7824 */ /* 0x000fe200078e02ff */
[----:B-1----:R-:W-:Y:S01]  /*1cd0*/  LEA R28, P2, R13, R35, 0x1 ;  /* 0x000000230d1c7211 */ /* 0x002fe200078408ff */
[----:B------:R-:W-:Y:S01]  /*1ce0*/  IMAD R84, R7, 0x76, RZ ;  /* 0x0000007607547824 */ /* 0x000fe200078e02ff */
[----:B------:R-:W-:Y:S01]  /*1cf0*/  LEA.HI.X.SX32 R31, R9, R37, 0x1, P1 ;  /* 0x00000025091f7211 */ /* 0x000fe200008f0eff */
[----:B------:R-:W-:Y:S01]  /*1d00*/  IMAD R9, R39, 0x4, R8 ;  /* 0x0000000427097824 */ /* 0x000fe200078e0208 */
[C---:B---3--:R-:W-:Y:S01]  /*1d10*/  LEA R26, P3, R16.reuse, R35, 0x1 ;  /* 0x00000023101a7211 */ /* 0x048fe200078608ff */
        /* <DEDUP_REMOVED lines=12> */
[C---:B------:R-:W-:Y:S02]  /*1de0*/  IMAD R97, R7.reuse, 0x7e, RZ ;  /* 0x0000007e07617824 */ /* 0x040fe400078e02ff */
[C---:B------:R-:W-:Y:S01]  /*1df0*/  IMAD R85, R7.reuse, 0x78, RZ ;  /* 0x0000007807557824 */ /* 0x040fe200078e02ff */
[C---:B-1----:R-:W-:Y:S01]  /*1e00*/  LEA R28, P2, R18.reuse, R35, 0x1 ;  /* 0x00000023121c7211 */ /* 0x042fe200078408ff */
[----:B------:R-:W-:Y:S01]  /*1e10*/  IMAD R89, R7, 0x7c, RZ ;  /* 0x0000007c07597824 */ /* 0x000fe200078e02ff */
[----:B------:R-:W-:Y:S01]  /*1e20*/  LEA.HI.X.SX32 R31, R17, R37, 0x1, P1 ;  /* 0x00000025111f7211 */ /* 0x000fe200008f0eff */
[----:B------:R-:W-:Y:S01]  /*1e30*/  IMAD R17, R39, 0x4, R16 ;  /* 0x0000000427117824 */ /* 0x000fe200078e0210 */
[----:B---3--:R-:W-:Y:S01]  /*1e40*/  LEA R26, P3, R19, R35, 0x1 ;  /* 0x00000023131a7211 */ /* 0x008fe200078608ff */
[----:B------:R-:W-:Y:S01]  /*1e50*/  IMAD R99, R7, 0x3d, RZ ;  /* 0x0000003d07637824 */ /* 0x000fe200078e02ff */
[-C--:B------:R-:W-:Y:S01]  /*1e60*/  LEA.HI.X.SX32 R29, R18, R37.reuse, 0x1, P2 ;  /* 0x00000025121d7211 */ /* 0x080fe200010f0eff */
[----:B------:R0:W-:Y:S01]  /*1e70*/  STL.64 [R1+0x138], R30 ;  /* 0x0001381e01007387 */ /* 0x0001e20000100a00 */
[----:B------:R-:W-:Y:S01]  /*1e80*/  LEA.HI.X.SX32 R27, R19, R37, 0x1, P3 ;  /* 0x00000025131b7211 */ /* 0x000fe200018f0eff */
[----:B------:R-:W-:-:S02]  /*1e90*/  IMAD R18, R39, 0x4, R17 ;  /* 0x0000000427127824 */ /* 0x000fc400078e0211 */
[----:B------:R1:W-:Y:S01]  /*1ea0*/  STL.64 [R1+0x130], R28 ;  /* 0x0001301c01007387 */ /* 0x0003e20000100a00 */
[C---:B------:R-:W-:Y:S02]  /*1eb0*/  IMAD R98, R7.reuse, 0x3f, RZ ;  /* 0x0000003f07627824 */ /* 0x040fe400078e02ff */
[----:B------:R-:W-:Y:S01]  /*1ec0*/  IMAD R108, R7, 0x1f, RZ ;  /* 0x0000001f076c7824 */ /* 0x000fe200078e02ff */
[----:B------:R3:W-:Y:S01]  /*1ed0*/  STL.64 [R1+0x128], R26 ;  /* 0x0001281a01007387 */ /* 0x0007e20000100a00 */
[C---:B------:R-:W-:Y:S02]  /*1ee0*/  IMAD.IADD R245, R243.reuse, 0x1, R237 ;  /* 0x00000001f3f57824 */ /* 0x040fe400078e02ed */
[C---:B------:R-:W-:Y:S01]  /*1ef0*/  IMAD.IADD R244, R243.reuse, 0x1, R235 ;  /* 0x00000001f3f47824 */ /* 0x040fe200078e02eb */
[-C--:B0-----:R-:W-:Y:S01]  /*1f00*/  LEA R30, P1, R20, R35.reuse, 0x1 ;  /* 0x00000023141e7211 */ /* 0x081fe200078208ff */
[----:B------:R-:W-:Y:S02]  /*1f10*/  IMAD.MOV.U32 R12, RZ, RZ, -0x800000 ;  /* 0xff800000ff0c7424 */ /* 0x000fe400078e00ff */
[----:B------:R-:W-:Y:S01]  /*1f20*/  IMAD.IADD R243, R243, 0x1, R233 ;  /* 0x00000001f3f37824 */ /* 0x000fe200078e02e9 */
[----:B-1----:R-:W-:-:S02]  /*1f30*/  LEA R28, P2, R21, R35, 0x1 ;  /* 0x00000023151c7211 */ /* 0x002fc400078408ff */
[----:B------:R-:W-:Y:S02]  /*1f40*/  LEA.HI.X.SX32 R31, R20, R37, 0x1, P1 ;  /* 0x00000025141f7211 */ /* 0x000fe400008f0eff */
[C---:B---3--:R-:W-:Y:S02]  /*1f50*/  LEA R26, P3, R22.reuse, R35, 0x1 ;  /* 0x00000023161a7211 */ /* 0x048fe400078608ff */
[-C--:B------:R-:W-:Y:S01]  /*1f60*/  LEA.HI.X.SX32 R29, R21, R37.reuse, 0x1, P2 ;  /* 0x00000025151d7211 */ /* 0x080fe200010f0eff */
[----:B------:R0:W-:Y:S01]  /*1f70*/  STL.64 [R1+0x120], R30 ;  /* 0x0001201e01007387 */ /* 0x0001e20000100a00 */
[----:B------:R-:W-:Y:S02]  /*1f80*/  LEA.HI.X.SX32 R27, R22, R37, 0x1, P3 ;  /* 0x00000025161b7211 */ /* 0x000fe400018f0eff */
[C---:B------:R-:W-:Y:S01]  /*1f90*/  LEA R20, P3, R24.reuse, R35, 0x1 ;  /* 0x0000002318147211 */ /* 0x040fe200078608ff */
[----:B------:R1:W-:Y:S03]  /*1fa0*/  STL.64 [R1+0x118], R28 ;  /* 0x0001181c01007387 */ /* 0x0003e60000100a00 */
[----:B------:R-:W-:Y:S01]  /*1fb0*/  LEA.HI.X.SX32 R21, R24, R37, 0x1, P3 ;  /* 0x0000002518157211 */ /* 0x000fe200018f0eff */
[----:B------:R3:W-:Y:S01]  /*1fc0*/  STL.64 [R1+0x110], R26 ;  /* 0x0001101a01007387 */ /* 0x0007e20000100a00 */
[----:B0-----:R-:W-:-:S02]  /*1fd0*/  IMAD R30, R7, 0x24, RZ ;  /* 0x00000024071e7824 */ /* 0x001fc400078e02ff */
[----:B------:R-:W-:Y:S01]  /*1fe0*/  IMAD R31, R7, 0x28, RZ ;  /* 0x00000028071f7824 */ /* 0x000fe200078e02ff */
[CC--:B-1----:R-:W-:Y:S02]  /*1ff0*/  LEA R28, P1, R23.reuse, R35.reuse, 0x1 ;  /* 0x00000023171c7211 */ /* 0x0c2fe400078208ff */
[C---:B---3--:R-:W-:Y:S02]  /*2000*/  LEA R26, P2, R2.reuse, R35, 0x1 ;  /* 0x00000023021a7211 */ /* 0x048fe400078408ff */
[-C--:B------:R-:W-:Y:S02]  /*2010*/  LEA.HI.X.SX32 R29, R23, R37.reuse, 0x1, P1 ;  /* 0x00000025171d7211 */ /* 0x080fe400008f0eff */
[----:B------:R-:W-:Y:S02]  /*2020*/  LEA.HI.X.SX32 R27, R2, R37, 0x1, P2 ;  /* 0x00000025021b7211 */ /* 0x000fe400010f0eff */
[----:B------:R-:W-:Y:S01]  /*2030*/  LEA R22, P2, R5, R35, 0x1 ;  /* 0x0000002305167211 */ /* 0x000fe200078408ff */
[----:B------:R0:W-:Y:S01]  /*2040*/  STL.64 [R1+0x108], R28 ;  /* 0x0001081c01007387 */ /* 0x0001e20000100a00 */
[----:B------:R-:W-:-:S02]  /*2050*/  LEA R2, R39, R18, 0x2 ;  /* 0x0000001227027211 */ /* 0x000fc400078e10ff */
[----:B------:R-:W-:Y:S01]  /*2060*/  LEA.HI.X.SX32 R23, R5, R37, 0x1, P2 ;  /* 0x0000002505177211 */ /* 0x000fe200010f0eff */
[----:B------:R1:W-:Y:S02]  /*2070*/  STL.64 [R1+0x100], R26 ;  /* 0x0001001a01007387 */ /* 0x0003e40000100a00 */
[----:B------:R-:W-:Y:S02]  /*2080*/  IMAD R19, R39, 0x4, R2 ;  /* 0x0000000427137824 */ /* 0x000fe400078e0202 */
[----:B------:R3:W-:Y:S01]  /*2090*/  STL.64 [R1+0xf8], R20 ;  /* 0x0000f81401007387 */ /* 0x0007e20000100a00 */
[C---:B0-----:R-:W-:Y:S02]  /*20a0*/  IMAD.SHL.U32 R29, R7.reuse, 0x20, RZ ;  /* 0x00000020071d7824 */ /* 0x041fe400078e00ff */
[----:B------:R-:W-:Y:S01]  /*20b0*/  IMAD R28, R7, 0x3c, RZ ;  /* 0x0000003c071c7824 */ /* 0x000fe200078e02ff */
[----:B-1----:R-:W-:Y:S02]  /*20c0*/  LEA R26, P1, R3, R35, 0x1 ;  /* 0x00000023031a7211 */ /* 0x002fe400078208ff */
[----:B------:R-:W-:-:S02]  /*20d0*/  LEA.HI.X.SX32 R29, R29, R15, 0x1, P5 ;  /* 0x0000000f1d1d7211 */ /* 0x000fc400028f0eff */
[C---:B---3--:R-:W-:Y:S02]  /*20e0*/  LEA R20, P3, R4.reuse, R35, 0x1 ;  /* 0x0000002304147211 */ /* 0x048fe400078608ff */
[-C--:B------:R-:W-:Y:S01]  /*20f0*/  LEA.HI.X.SX32 R27, R3, R37.reuse, 0x1, P1 ;  /* 0x00000025031b7211 */ /* 0x080fe200008f0eff */
[C---:B------:R-:W-:Y:S01]  /*2100*/  IMAD R3, R39.reuse, 0x4, R19 ;  /* 0x0000000427037824 */ /* 0x040fe200078e0213 */
[----:B------:R-:W-:Y:S02]  /*2110*/  LEA.HI.X.SX32 R21, R4, R37, 0x1, P3 ;  /* 0x0000002504157211 */ /* 0x000fe400018f0eff */
[----:B------:R-:W-:Y:S01]  /*2120*/  LEA R24, P1, R6, R35, 0x1 ;  /* 0x0000002306187211 */ /* 0x000fe200078208ff */
[----:B------:R0:W-:Y:S01]  /*2130*/  STL.64 [R1+0xf0], R26 ;  /* 0x0000f01a01007387 */ /* 0x0001e20000100a00 */
[C---:B------:R-:W-:Y:S01]  /*2140*/  IMAD R4, R39.reuse, 0x4, R3 ;  /* 0x0000000427047824 */ /* 0x040fe200078e0203 */
[----:B------:R-:W-:Y:S02]  /*2150*/  IADD3 R162, P5, PT, R162, R14, RZ ;  /* 0x0000000ea2a27210 */ /* 0x000fe40007fbe0ff */
[----:B------:R1:W-:Y:S01]  /*2160*/  STL.64 [R1+0xe8], R22 ;  /* 0x0000e81601007387 */ /* 0x0003e20000100a00 */
[----:B------:R-:W-:Y:S01]  /*2170*/  LEA.HI.X.SX32 R25, R6, R37, 0x1, P1 ;  /* 0x0000002506197211 */ /* 0x000fe200008f0eff */
[C---:B------:R-:W-:Y:S01]  /*2180*/  IMAD R5, R39.reuse, 0x4, R4 ;  /* 0x0000000427057824 */ /* 0x040fe200078e0204 */
[----:B------:R-:W-:Y:S01]  /*2190*/  LEA.HI.X.SX32 R163, R30, R15, 0x1, P5 ;  /* 0x0000000f1ea37211 */ /* 0x000fe200028f0eff */
[----:B------:R3:W-:Y:S02]  /*21a0*/  STL.64 [R1+0xe0], R20 ;  /* 0x0000e01401007387 */ /* 0x0007e40000100a00 */
[----:B------:R-:W-:-:S02]  /*21b0*/  IMAD R6, R39, 0x4, R5 ;  /* 0x0000000427067824 */ /* 0x000fc400078e0205 */
[----:B------:R4:W-:Y:S01]  /*21c0*/  STL.64 [R1+0xd8], R24 ;  /* 0x0000d81801007387 */ /* 0x0009e20000100a00 */
[C---:B0-----:R-:W-:Y:S01]  /*21d0*/  SHF.L.U32 R27, R7.reuse, 0x4, RZ ;  /* 0x00000004071b7819 */ /* 0x041fe200000006ff */
[----:B------:R-:W-:Y:S01]  /*21e0*/  IMAD R26, R7, 0x6, RZ ;  /* 0x00000006071a7824 */ /* 0x000fe200078e02ff */
[CC--:B-1----:R-:W-:Y:S02]  /*21f0*/  LEA R22, P2, R8.reuse, R35.reuse, 0x1 ;  /* 0x0000002308167211 */ /* 0x0c2fe400078408ff */
[C---:B---3--:R-:W-:Y:S02]  /*2200*/  LEA R20, P3, R9.reuse, R35, 0x1 ;  /* 0x0000002309147211 */ /* 0x048fe400078608ff */
[-C--:B------:R-:W-:Y:S02]  /*2210*/  LEA.HI.X.SX32 R23, R8, R37.reuse, 0x1, P2 ;  /* 0x0000002508177211 */ /* 0x080fe400010f0eff */
[----:B------:R-:W-:Y:S02]  /*2220*/  LEA.HI.X.SX32 R21, R9, R37, 0x1, P3 ;  /* 0x0000002509157211 */ /* 0x000fe400018f0eff */
[----:B----4-:R-:W-:Y:S01]  /*2230*/  LEA R24, P1, R13, R35, 0x1 ;  /* 0x000000230d187211 */ /* 0x010fe200078208ff */
[----:B------:R0:W-:Y:S01]  /*2240*/  STL.64 [R1+0xd0], R22 ;  /* 0x0000d01601007387 */ /* 0x0001e20000100a00 */
[----:B------:R-:W-:-:S02]  /*2250*/  LEA R8, R39, R6, 0x2 ;  /* 0x0000000627087211 */ /* 0x000fc400078e10ff */
[----:B------:R-:W-:Y:S01]  /*2260*/  LEA.HI.X.SX32 R25, R13, R37, 0x1, P1 ;  /* 0x000000250d197211 */ /* 0x000fe200008f0eff */
[----:B------:R1:W-:Y:S02]  /*2270*/  STL.64 [R1+0xc8], R20 ;  /* 0x0000c81401007387 */ /* 0x0003e40000100a00 */
[----:B------:R-:W-:Y:S02]  /*2280*/  IMAD R9, R39, 0x4, R8 ;  /* 0x0000000427097824 */ /* 0x000fe400078e0208 */
[----:B------:R3:W-:Y:S01]  /*2290*/  STL.64 [R1+0xc0], R24 ;  /* 0x0000c01801007387 */ /* 0x0007e20000100a00 */
[CC--:B0-----:R-:W-:Y:S02]  /*22a0*/  LEA R22, P2, R16.reuse, R35.reuse, 0x1 ;  /* 0x0000002310167211 */ /* 0x0c1fe400078408ff */
[----:B-1----:R-:W-:Y:S02]  /*22b0*/  LEA R20, P3, R17, R35, 0x1 ;  /* 0x0000002311147211 */ /* 0x002fe400078608ff */
[----:B------:R-:W-:-:S02]  /*22c0*/  LEA.HI.X.SX32 R23, R16, R37, 0x1, P2 ;  /* 0x0000002510177211 */ /* 0x000fc400010f0eff */
[----:B------:R-:W-:Y:S02]  /*22d0*/  LEA.HI.X.SX32 R21, R17, R37, 0x1, P3 ;  /* 0x0000002511157211 */ /* 0x000fe400018f0eff */
[C---:B---3--:R-:W-:Y:S01]  /*22e0*/  LEA R24, P1, R18.reuse, R35, 0x1 ;  /* 0x0000002312187211 */ /* 0x048fe200078208ff */
[----:B------:R0:W-:Y:S03]  /*22f0*/  STL.64 [R1+0xb8], R22 ;  /* 0x0000b81601007387 */ /* 0x0001e60000100a00 */
[----:B------:R-:W-:Y:S01]  /*2300*/  LEA.HI.X.SX32 R25, R18, R37, 0x1, P1 ;  /* 0x0000002512197211 */ /* 0x000fe200008f0eff */
[----:B------:R1:W-:Y:S04]  /*2310*/  STL.64 [R1+0xb0], R20 ;  /* 0x0000b01401007387 */ /* 0x0003e80000100a00 */
[----:B------:R3:W-:Y:S01]  /*2320*/  STL.64 [R1+0xa8], R24 ;  /* 0x0000a81801007387 */ /* 0x0007e20000100a00 */
[----:B0-----:R-:W-:-:S02]  /*2330*/  LEA R22, P2, R2, R35, 0x1 ;  /* 0x0000002302167211 */ /* 0x001fc400078408ff */
[----:B-1----:R-:W-:Y:S02]  /*2340*/  LEA R20, P3, R19, R35, 0x1 ;  /* 0x0000002313147211 */ /* 0x002fe400078608ff */
[-C--:B------:R-:W-:Y:S01]  /*2350*/  LEA.HI.X.SX32 R23, R2, R37.reuse, 0x1, P2 ;  /* 0x0000002502177211 */ /* 0x080fe200010f0eff */
[----:B------:R-:W-:Y:S01]  /*2360*/  IMAD R2, R39, 0x4, R9 ;  /* 0x0000000427027824 */ /* 0x000fe200078e0209 */
[----:B------:R-:W-:Y:S01]  /*2370*/  LEA.HI.X.SX32 R21, R19, R37, 0x1, P3 ;  /* 0x0000002513157211 */ /* 0x000fe200018f0eff */
[----:B---3--:R-:W-:Y:S01]  /*2380*/  IMAD.SHL.U32 R25, R7, 0x8, RZ ;  /* 0x0000000807197824 */ /* 0x008fe200078e00ff */
[----:B------:R-:W-:Y:S01]  /*2390*/  LEA R16, P3, R5, R35, 0x1 ;  /* 0x0000002305107211 */ /* 0x000fe200078608ff */
[----:B------:R0:W-:Y:S01]  /*23a0*/  STL.64 [R1+0xa0], R22 ;  /* 0x0000a01601007387 */ /* 0x0001e20000100a00 */
[----:B------:R-:W-:Y:S02]  /*23b0*/  IMAD R13, R39, 0x4, R2 ;  /* 0x00000004270d7824 */ /* 0x000fe400078e0202 */
[----:B------:R-:W-:Y:S01]  /*23c0*/  LEA.HI.X.SX32 R17, R5, R37, 0x1, P3 ;  /* 0x0000002505117211 */ /* 0x000fe200018f0eff */
[----:B------:R1:W-:Y:S01]  /*23d0*/  STL.64 [R1+0x98], R20 ;  /* 0x0000981401007387 */ /* 0x0003e20000100a00 */
[----:B------:R-:W-:Y:S01]  /*23e0*/  IMAD R24, R7, 0x3e, RZ ;  /* 0x0000003e07187824 */ /* 0x000fe200078e02ff */
[----:B0-----:R-:W-:-:S02]  /*23f0*/  LEA R22, P1, R3, R35, 0x1 ;  /* 0x0000002303167211 */ /* 0x001fc400078208ff */
[C---:B-1----:R-:W-:Y:S02]  /*2400*/  LEA R20, P2, R4.reuse, R35, 0x1 ;  /* 0x0000002304147211 */ /* 0x042fe400078408ff */
[-C--:B------:R-:W-:Y:S01]  /*2410*/  LEA.HI.X.SX32 R23, R3, R37.reuse, 0x1, P1 ;  /* 0x0000002503177211 */ /* 0x080fe200008f0eff */
[C---:B------:R-:W-:Y:S01]  /*2420*/  IMAD R3, R39.reuse, 0x4, R13 ;  /* 0x0000000427037824 */ /* 0x040fe200078e020d */
[----:B------:R-:W-:Y:S02]  /*2430*/  LEA.HI.X.SX32 R21, R4, R37, 0x1, P2 ;  /* 0x0000002504157211 */ /* 0x000fe400010f0eff */
[C---:B------:R-:W-:Y:S01]  /*2440*/  LEA R18, P2, R8.reuse, R35, 0x1 ;  /* 0x0000002308127211 */ /* 0x040fe200078408ff */
[----:B------:R0:W-:Y:S01]  /*2450*/  STL.64 [R1+0x90], R22 ;  /* 0x0000901601007387 */ /* 0x0001e20000100a00 */
[C---:B------:R-:W-:Y:S02]  /*2460*/  IMAD R4, R39.reuse, 0x4, R3 ;  /* 0x0000000427047824 */ /* 0x040fe400078e0203 */
[----:B------:R-:W-:Y:S01]  /*2470*/  LEA.HI.X.SX32 R19, R8, R37, 0x1, P2 ;  /* 0x0000002508137211 */ /* 0x000fe200010f0eff */
[----:B------:R1:W-:Y:S02]  /*2480*/  STL.64 [R1+0x88], R20 ;  /* 0x0000881401007387 */ /* 0x0003e40000100a00 */
[----:B------:R-:W-:-:S02]  /*2490*/  LEA R5, R39, R4, 0x2 ;  /* 0x0000000427057211 */ /* 0x000fc400078e10ff */
[----:B------:R3:W-:Y:S01]  /*24a0*/  STL.64 [R1+0x80], R16 ;  /* 0x0000801001007387 */ /* 0x0007e20000100a00 */
[C---:B0-----:R-:W-:Y:S02]  /*24b0*/  IMAD.SHL.U32 R23, R7.reuse, 0x4, RZ ;  /* 0x0000000407177824 */ /* 0x041fe400078e00ff */
[----:B------:R-:W-:Y:S01]  /*24c0*/  IMAD R22, R7, 0xc, RZ ;  /* 0x0000000c07167824 */ /* 0x000fe200078e02ff */
[CC--:B-1----:R-:W-:Y:S02]  /*24d0*/  LEA R20, P1, R6.reuse, R35.reuse, 0x1 ;  /* 0x0000002306147211 */ /* 0x0c2fe400078208ff */
[----:B---3--:R-:W-:Y:S02]  /*24e0*/  LEA R16, P3, R9, R35, 0x1 ;  /* 0x0000002309107211 */ /* 0x008fe400078608ff */
[-C--:B------:R-:W-:Y:S01]  /*24f0*/  LEA.HI.X.SX32 R21, R6, R37.reuse, 0x1, P1 ;  /* 0x0000002506157211 */ /* 0x080fe200008f0eff */
[----:B------:R-:W-:Y:S01]  /*2500*/  IMAD R6, R39, 0x4, R5 ;  /* 0x0000000427067824 */ /* 0x000fe200078e0205 */
[----:B------:R-:W-:-:S03]  /*2510*/  LEA.HI.X.SX32 R17, R9, R37, 0x1, P3 ;  /* 0x0000002509117211 */ /* 0x000fc600018f0eff */
[----:B------:R0:W-:Y:S04]  /*2520*/  STL.64 [R1+0x78], R20 ;  /* 0x0000781401007387 */ /* 0x0001e80000100a00 */
[----:B------:R1:W-:Y:S04]  /*2530*/  STL.64 [R1+0x70], R18 ;  /* 0x0000701201007387 */ /* 0x0003e80000100a00 */
[----:B------:R3:W-:Y:S01]  /*2540*/  STL.64 [R1+0x68], R16 ;  /* 0x0000681001007387 */ /* 0x0007e20000100a00 */
[-C--:B0-----:R-:W-:Y:S02]  /*2550*/  LEA R20, P1, R2, R35.reuse, 0x1 ;  /* 0x0000002302147211 */ /* 0x081fe400078208ff */
[----:B-1----:R-:W-:-:S02]  /*2560*/  LEA R18, P2, R13, R35, 0x1 ;  /* 0x000000230d127211 */ /* 0x002fc400078408ff */
[----:B------:R-:W-:Y:S01]  /*2570*/  LEA.HI.X.SX32 R21, R2, R37, 0x1, P1 ;  /* 0x0000002502157211 */ /* 0x000fe200008f0eff */
[----:B------:R-:W-:Y:S01]  /*2580*/  IMAD R2, R39, 0x4, R6 ;  /* 0x0000000427027824 */ /* 0x000fe200078e0206 */
[----:B---3--:R-:W-:Y:S01]  /*2590*/  LEA R16, P3, R3, R35, 0x1 ;  /* 0x0000002303107211 */ /* 0x008fe200078608ff */
[----:B------:R-:W-:Y:S01]  /*25a0*/  IMAD R39, R7, 0x2c, RZ ;  /* 0x0000002c07277824 */ /* 0x000fe200078e02ff */
[-C--:B------:R-:W-:Y:S01]  /*25b0*/  LEA.HI.X.SX32 R19, R13, R37.reuse, 0x1, P2 ;  /* 0x000000250d137211 */ /* 0x080fe200010f0eff */
[----:B------:R0:W-:Y:S01]  /*25c0*/  STL.64 [R1+0x60], R20 ;  /* 0x0000601401007387 */ /* 0x0001e20000100a00 */
[----:B------:R-:W-:Y:S01]  /*25d0*/  LEA.HI.X.SX32 R17, R3, R37, 0x1, P3 ;  /* 0x0000002503117211 */ /* 0x000fe200018f0eff */
[----:B------:R-:W-:Y:S01]  /*25e0*/  IMAD R3, R7, 0x32, RZ ;  /* 0x0000003207037824 */ /* 0x000fe200078e02ff */
[----:B------:R-:W-:Y:S01]  /*25f0*/  LEA R8, P4, R2, R35, 0x1 ;  /* 0x0000002302087211 */ /* 0x000fe200078808ff */
[----:B------:R-:W-:Y:S01]  /*2600*/  STL.64 [R1+0x58], R18 ;  /* 0x0000581201007387 */ /* 0x000fe20000100a00 */
[----:B------:R-:W-:-:S02]  /*2610*/  IMAD.MOV.U32 R13, RZ, RZ, -0x800000 ;  /* 0xff800000ff0d7424 */ /* 0x000fc400078e00ff */
[----:B------:R-:W-:Y:S01]  /*2620*/  LEA.HI.X.SX32 R9, R2, R37, 0x1, P4 ;  /* 0x0000002502097211 */ /* 0x000fe200020f0eff */
[----:B------:R1:W-:Y:S01]  /*2630*/  STL.64 [R1+0x50], R16 ;  /* 0x0000501001007387 */ /* 0x0003e20000100a00 */
[CC--:B------:R-:W-:Y:S01]  /*2640*/  LEA RZ, P4, R7.reuse, R14.reuse, 0x3 ;  /* 0x0000000e07ff7211 */ /* 0x0c0fe200078818ff */
[----:B------:R-:W-:Y:S01]  /*2650*/  IMAD R2, R7, 0x1a, RZ ;  /* 0x0000001a07027824 */ /* 0x000fe200078e02ff */
[C---:B0-----:R-:W-:Y:S02]  /*2660*/  LEA R20, P1, R4.reuse, R35, 0x1 ;  /* 0x0000002304147211 */ /* 0x041fe400078208ff */
[----:B------:R-:W-:Y:S02]  /*2670*/  LEA.HI.X.SX32 R23, R23, R15, 0x1, P4 ;  /* 0x0000000f17177211 */ /* 0x000fe400020f0eff */
[----:B------:R-:W-:Y:S01]  /*2680*/  LEA.HI.X.SX32 R21, R4, R37, 0x1, P1 ;  /* 0x0000002504157211 */ /* 0x000fe200008f0eff */
[----:B------:R-:W-:Y:S01]  /*2690*/  IMAD R4, R7, 0x34, RZ ;  /* 0x0000003407047824 */ /* 0x000fe200078e02ff */
[----:B------:R-:W-:-:S02]  /*26a0*/  IADD3 R168, P4, PT, R168, R14, RZ ;  /* 0x0000000ea8a87210 */ /* 0x000fc40007f9e0ff */
[CC--:B-1----:R-:W-:Y:S01]  /*26b0*/  LEA R16, P3, R6.reuse, R35.reuse, 0x1 ;  /* 0x0000002306107211 */ /* 0x0c2fe200078608ff */
[----:B------:R0:W-:Y:S01]  /*26c0*/  STL.64 [R1+0x48], R20 ;  /* 0x0000481401007387 */ /* 0x0001e20000100a00 */
[----:B------:R-:W-:Y:S01]  /*26d0*/  LEA R18, P2, R5, R35, 0x1 ;  /* 0x0000002305127211 */ /* 0x000fe200078408ff */
[C---:B------:R-:W-:Y:S01]  /*26e0*/  IMAD R35, R7.reuse, 0x2a, RZ ;  /* 0x0000002a07237824 */ /* 0x040fe200078e02ff */
[----:B------:R-:W-:Y:S02]  /*26f0*/  LEA.HI.X.SX32 R17, R6, R37, 0x1, P3 ;  /* 0x0000002506117211 */ /* 0x000fe400018f0eff */
[----:B------:R-:W-:Y:S02]  /*2700*/  LEA RZ, P3, R7, R14, 0x5 ;  /* 0x0000000e07ff7211 */ /* 0x000fe400078628ff */
[-C--:B------:R-:W-:Y:S02]  /*2710*/  LEA.HI.X.SX32 R169, R75, R15.reuse, 0x1, P4 ;  /* 0x0000000f4ba97211 */ /* 0x080fe400020f0eff */
[----:B------:R-:W-:-:S02]  /*2720*/  LEA.HI.X.SX32 R27, R27, R15, 0x1, P3 ;  /* 0x0000000f1b1b7211 */ /* 0x000fc400018f0eff */
[-C--:B------:R-:W-:Y:S01]  /*2730*/  IADD3 R206, P3, PT, R75, R14.reuse, RZ ;  /* 0x0000000e4bce7210 */ /* 0x080fe20007f7e0ff */
[----:B0-----:R-:W-:Y:S01]  /*2740*/  IMAD.SHL.U32 R21, R7, 0x2, RZ ;  /* 0x0000000207157824 */ /* 0x001fe200078e00ff */
[----:B------:R-:W-:Y:S01]  /*2750*/  LEA.HI.X.SX32 R19, R5, R37, 0x1, P2 ;  /* 0x0000002505137211 */ /* 0x000fe200010f0eff */
[----:B------:R-:W-:Y:S01]  /*2760*/  IMAD R37, R7, 0x2b, RZ ;  /* 0x0000002b07257824 */ /* 0x000fe200078e02ff */
[-C--:B------:R-:W-:Y:S01]  /*2770*/  LEA.HI.X.SX32 R207, R77, R15.reuse, 0x1, P3 ;  /* 0x0000000f4dcf7211 */ /* 0x080fe200018f0eff */
[----:B------:R-:W-:Y:S01]  /*2780*/  IMAD R5, R7, 0x36, RZ ;  /* 0x0000003607057824 */ /* 0x000fe200078e02ff */
[-C--:B------:R-:W-:Y:S01]  /*2790*/  IADD3 R92, P1, PT, R21, R14.reuse, RZ ;  /* 0x0000000e155c7210 */ /* 0x080fe20007f3e0ff */
[----:B------:R0:W-:Y:S01]  /*27a0*/  STL.64 [R1+0x40], R18 ;  /* 0x0000401201007387 */ /* 0x0001e20000100a00 */
[-C--:B------:R-:W-:Y:S01]  /*27b0*/  IADD3 R110, P3, PT, R71, R14.reuse, RZ ;  /* 0x0000000e476e7210 */ /* 0x080fe20007f7e0ff */
[C---:B------:R-:W-:Y:S01]  /*27c0*/  IMAD R20, R7.reuse, 0x1e, RZ ;  /* 0x0000001e07147824 */ /* 0x040fe200078e02ff */
[-C--:B------:R-:W-:Y:S01]  /*27d0*/  IADD3 R202, P4, PT, R30, R14.reuse, RZ ;  /* 0x0000000e1eca7210 */ /* 0x080fe20007f9e0ff */
[----:B------:R1:W-:Y:S01]  /*27e0*/  STL.64 [R1+0x38], R16 ;  /* 0x0000381001007387 */ /* 0x0003e20000100a00 */
[CC--:B------:R-:W-:Y:S01]  /*27f0*/  LEA.HI.X.SX32 R93, R7.reuse, R15.reuse, 0x1, P1 ;  /* 0x0000000f075d7211 */ /* 0x0c0fe200008f0eff */
[----:B------:R-:W-:Y:S01]  /*2800*/  IMAD.MOV.U32 R75, RZ, RZ, 0x3f800000 ;  /* 0x3f800000ff4b7424 */ /* 0x000fe200078e00ff */
[----:B------:R-:W-:Y:S01]  /*2810*/  LEA RZ, P2, R7, R14, 0x4 ;  /* 0x0000000e07ff7211 */ /* 0x000fe200078420ff */
[----:B------:R3:W-:Y:S01]  /*2820*/  STL.64 [R1+0x30], R8 ;  /* 0x0000300801007387 */ /* 0x0007e20000100a00 */
[----:B------:R-:W-:-:S02]  /*2830*/  LEA.HI.X.SX32 R111, R72, R15, 0x1, P3 ;  /* 0x0000000f486f7211 */ /* 0x000fc400018f0eff */
[-C--:B------:R-:W-:Y:S01]  /*2840*/  LEA.HI.X.SX32 R203, R71, R15.reuse, 0x1, P4 ;  /* 0x0000000f47cb7211 */ /* 0x080fe200020f0eff */
[----:B------:R4:W-:Y:S01]  /*2850*/  STL.64 [R1+0x28], R92 ;  /* 0x0000285c01007387 */ /* 0x0009e20000100a00 */
[-C--:B------:R-:W-:Y:S01]  /*2860*/  IADD3 R196, P4, PT, R66, R14.reuse, RZ ;  /* 0x0000000e42c47210 */ /* 0x080fe20007f9e0ff */
[----:B0-----:R-:W-:Y:S01]  /*2870*/  IMAD R19, R7, 0x18, RZ ;  /* 0x0000001807137824 */ /* 0x001fe200078e02ff */
[-C--:B------:R-:W-:Y:S01]  /*2880*/  LEA.HI.X.SX32 R25, R25, R15.reuse, 0x1, P2 ;  /* 0x0000000f19197211 */ /* 0x080fe200010f0eff */
[----:B------:R0:W-:Y:S01]  /*2890*/  STL.64 [R1], R110 ;  /* 0x0000006e01007387 */ /* 0x0001e20000100a00 */
[-C--:B------:R-:W-:Y:S01]  /*28a0*/  IADD3 R156, P3, PT, R156, R14.reuse, RZ ;  /* 0x0000000e9c9c7210 */ /* 0x080fe20007f7e0ff */
[C---:B-1----:R-:W-:Y:S01]  /*28b0*/  IMAD R17, R7.reuse, 0x30, RZ ;  /* 0x0000003007117824 */ /* 0x042fe200078e02ff */
[-C--:B------:R-:W-:Y:S01]  /*28c0*/  IADD3 R164, P2, PT, R164, R14.reuse, RZ ;  /* 0x0000000ea4a47210 */ /* 0x080fe20007f5e0ff */
[C---:B---3--:R-:W-:Y:S01]  /*28d0*/  IMAD R8, R7.reuse, 0xe, RZ ;  /* 0x0000000e07087824 */ /* 0x048fe200078e02ff */
[-C--:B------:R-:W-:Y:S01]  /*28e0*/  LEA.HI.X.SX32 R197, R68, R15.reuse, 0x1, P4 ;  /* 0x0000000f44c57211 */ /* 0x080fe200020f0eff */
[C---:B------:R-:W-:Y:S01]  /*28f0*/  IMAD R16, R7.reuse, 0x38, RZ ;  /* 0x0000003807107824 */ /* 0x040fe200078e02ff */
[-C--:B------:R-:W-:Y:S01]  /*2900*/  LEA.HI.X.SX32 R157, R64, R15.reuse, 0x1, P3 ;  /* 0x0000000f409d7211 */ /* 0x080fe200018f0eff */
[----:B------:R-:W-:Y:S01]  /*2910*/  IMAD R9, R7, 0x1c, RZ ;  /* 0x0000001c07097824 */ /* 0x000fe200078e02ff */
[----:B------:R-:W-:Y:S01]  /*2920*/  LEA.HI.X.SX32 R165, R73, R15, 0x1, P2 ;  /* 0x0000000f49a57211 */ /* 0x000fe200010f0eff */
[----:B------:R-:W-:Y:S01]  /*2930*/  IMAD R18, R7, 0x3a, RZ ;  /* 0x0000003a07127824 */ /* 0x000fe200078e02ff */
[----:B------:R-:W-:-:S02]  /*2940*/  IADD3 R194, P3, PT, R31, R14, RZ ;  /* 0x0000000e1fc27210 */ /* 0x000fc40007f7e0ff */
[----:B----4-:R-:W-:Y:S02]  /*2950*/  CS2R R92, SRZ ;  /* 0x00000000005c7805 */ /* 0x010fe4000001ff00 */
[-C--:B0-----:R-:W-:Y:S02]  /*2960*/  IADD3 R110, P4, PT, R36, R14.reuse, RZ ;  /* 0x0000000e246e7210 */ /* 0x081fe40007f9e0ff */
[-C--:B------:R-:W-:Y:S02]  /*2970*/  IADD3 R158, P2, PT, R158, R14.reuse, RZ ;  /* 0x0000000e9e9e7210 */ /* 0x080fe40007f5e0ff */
[-C--:B------:R-:W-:Y:S02]  /*2980*/  LEA.HI.X.SX32 R111, R34, R15.reuse, 0x1, P4 ;  /* 0x0000000f226f7211 */ /* 0x080fe400020f0eff */
[----:B------:R-:W-:Y:S02]  /*2990*/  IADD3 R34, P4, PT, R62, R14, RZ ;  /* 0x0000000e3e227210 */ /* 0x000fe40007f9e0ff */
[-C--:B------:R-:W-:Y:S01]  /*29a0*/  LEA.HI.X.SX32 R195, R60, R15.reuse, 0x1, P3 ;  /* 0x0000000f3cc37211 */ /* 0x080fe200018f0eff */
[----:B------:R-:W-:Y:S01]  /*29b0*/  STL.64 [R1+0x18], R110 ;  /* 0x0000186e01007387 */ /* 0x000fe20000100a00 */
[----:B------:R-:W-:-:S02]  /*29c0*/  LEA.HI.X.SX32 R159, R66, R15, 0x1, P2 ;  /* 0x0000000f429f7211 */ /* 0x000fc400010f0eff */
[CC--:B------:R-:W-:Y:S02]  /*29d0*/  IADD3 R192, P3, PT, R35.reuse, R14.reuse, RZ ;  /* 0x0000000e23c07210 */ /* 0x0c0fe40007f7e0ff */
[-C--:B------:R-:W-:Y:S02]  /*29e0*/  IADD3 R230, P2, PT, R60, R14.reuse, RZ ;  /* 0x0000000e3ce67210 */ /* 0x080fe40007f5e0ff */
[-C--:B------:R-:W-:Y:S02]  /*29f0*/  LEA.HI.X.SX32 R35, R35, R15.reuse, 0x1, P4 ;  /* 0x0000000f23237211 */ /* 0x080fe400020f0eff */
[-C--:B------:R-:W-:Y:S02]  /*2a00*/  IADD3 R190, P4, PT, R39, R14.reuse, RZ ;  /* 0x0000000e27be7210 */ /* 0x080fe40007f9e0ff */
[----:B------:R-:W-:Y:S02]  /*2a10*/  LEA.HI.X.SX32 R231, R36, R15, 0x1, P2 ;  /* 0x0000000f24e77211 */ /* 0x000fe400010f0eff */
[----:B------:R-:W-:-:S02]  /*2a20*/  IADD3 R36, P2, PT, R61, R14, RZ ;  /* 0x0000000e3d247210 */ /* 0x000fc40007f5e0ff */
[-C--:B------:R-:W-:Y:S02]  /*2a30*/  LEA.HI.X.SX32 R191, R51, R15.reuse, 0x1, P4 ;  /* 0x0000000f33bf7211 */ /* 0x080fe400020f0eff */
[-C--:B------:R-:W-:Y:S02]  /*2a40*/  IADD3 R188, P4, PT, R43, R14.reuse, RZ ;  /* 0x0000000e2bbc7210 */ /* 0x080fe40007f9e0ff */
[-C--:B------:R-:W-:Y:S02]  /*2a50*/  LEA.HI.X.SX32 R21, R21, R15.reuse, 0x1, P6 ;  /* 0x0000000f15157211 */ /* 0x080fe400030f0eff */
[-C--:B------:R-:W-:Y:S02]  /*2a60*/  IADD3 R170, P6, PT, R170, R14.reuse, RZ ;  /* 0x0000000eaaaa7210 */ /* 0x080fe40007fde0ff */
[----:B------:R-:W-:Y:S02]  /*2a70*/  LEA.HI.X.SX32 R37, R37, R15, 0x1, P2 ;  /* 0x0000000f25257211 */ /* 0x000fe400010f0eff */
[----:B------:R-:W-:-:S02]  /*2a80*/  IADD3 R30, P5, PT, R70, R14, RZ ;  /* 0x0000000e461e7210 */ /* 0x000fc40007fbe0ff */
[-C--:B------:R-:W-:Y:S02]  /*2a90*/  IADD3 R42, P2, PT, R42, R14.reuse, RZ ;  /* 0x0000000e2a2a7210 */ /* 0x080fe40007f5e0ff */
[-C--:B------:R-:W-:Y:S02]  /*2aa0*/  LEA.HI.X.SX32 R189, R49, R15.reuse, 0x1, P4 ;  /* 0x0000000f31bd7211 */ /* 0x080fe400020f0eff */
[-C--:B------:R-:W-:Y:S02]  /*2ab0*/  IADD3 R70, P4, PT, R26, R14.reuse, RZ ;  /* 0x0000000e1a467210 */ /* 0x080fe40007f9e0ff */
[-C--:B------:R-:W-:Y:S02]  /*2ac0*/  LEA.HI.X.SX32 R171, R78, R15.reuse, 0x1, P6 ;  /* 0x0000000f4eab7211 */ /* 0x080fe400030f0eff */
[----:B------:R-:W-:Y:S02]  /*2ad0*/  IADD3 R160, P6, PT, R160, R14, RZ ;  /* 0x0000000ea0a07210 */ /* 0x000fe40007fde0ff */
[----:B------:R-:W-:-:S02]  /*2ae0*/  LEA.HI.X.SX32 R43, R43, R15, 0x1, P2 ;  /* 0x0000000f2b2b7211 */ /* 0x000fc400010f0eff */
[-C--:B------:R-:W-:Y:S02]  /*2af0*/  LEA.HI.X.SX32 R193, R58, R15.reuse, 0x1, P3 ;  /* 0x0000000f3ac17211 */ /* 0x080fe400018f0eff */
[-C--:B------:R-:W-:Y:S02]  /*2b00*/  IADD3 R68, P2, PT, R22, R14.reuse, RZ ;  /* 0x0000000e16447210 */ /* 0x080fe40007f5e0ff */
[-C--:B------:R-:W-:Y:S02]  /*2b10*/  LEA.HI.X.SX32 R71, R47, R15.reuse, 0x1, P4 ;  /* 0x0000000f2f477211 */ /* 0x080fe400020f0eff */
[-C--:B------:R-:W-:Y:S02]  /*2b20*/  IADD3 R226, P3, PT, R51, R14.reuse, RZ ;  /* 0x0000000e33e27210 */ /* 0x080fe40007f7e0ff */
[----:B------:R-:W-:Y:S01]  /*2b30*/  IADD3 R186, P4, PT, R17, R14, RZ ;  /* 0x0000000e11ba7210 */ /* 0x000fe20007f9e0ff */
[----:B------:R-:W-:Y:S01]  /*2b40*/  STL.64 [R1+0x20], R70 ;  /* 0x0000204601007387 */ /* 0x000fe20000100a00 */
[----:B------:R-:W-:-:S02]  /*2b50*/  LEA.HI.X.SX32 R161, R32, R15, 0x1, P6 ;  /* 0x0000000f20a17211 */ /* 0x000fc400030f0eff */
[-C--:B------:R-:W-:Y:S02]  /*2b60*/  IADD3 R32, P6, PT, R69, R14.reuse, RZ ;  /* 0x0000000e45207210 */ /* 0x080fe40007fde0ff */
[-C--:B------:R-:W-:Y:S02]  /*2b70*/  LEA.HI.X.SX32 R69, R26, R15.reuse, 0x1, P2 ;  /* 0x0000000f1a457211 */ /* 0x080fe400010f0eff */
[-C--:B------:R-:W-:Y:S02]  /*2b80*/  LEA.HI.X.SX32 R227, R44, R15.reuse, 0x1, P3 ;  /* 0x0000000f2ce37211 */ /* 0x080fe400018f0eff */
[-C--:B------:R-:W-:Y:S01]  /*2b90*/  IADD3 R50, P2, PT, R50, R14.reuse, RZ ;  /* 0x0000000e32327210 */ /* 0x080fe20007f5e0ff */
[----:B------:R0:W-:Y:S01]  /*2ba0*/  STL.64 [R1+0x10], R68 ;  /* 0x0000104401007387 */ /* 0x0001e20000100a00 */
[----:B------:R-:W-:Y:S02]  /*2bb0*/  LEA.HI.X.SX32 R187, R19, R15, 0x1, P4 ;  /* 0x0000000f13bb7211 */ /* 0x000fe400020f0eff */
[----:B------:R-:W-:-:S02]  /*2bc0*/  IADD3 R44, P3, PT, R53, R14, RZ ;  /* 0x0000000e352c7210 */ /* 0x000fc40007f7e0ff */
[CC--:B------:R-:W-:Y:S02]  /*2bd0*/  IADD3 R184, P4, PT, R3.reuse, R14.reuse, RZ ;  /* 0x0000000e03b87210 */ /* 0x0c0fe40007f9e0ff */
[-C--:B------:R-:W-:Y:S02]  /*2be0*/  LEA.HI.X.SX32 R51, R3, R15.reuse, 0x1, P2 ;  /* 0x0000000f03337211 */ /* 0x080fe400010f0eff */
[-C--:B------:R-:W-:Y:S02]  /*2bf0*/  LEA.HI.X.SX32 R45, R45, R15.reuse, 0x1, P3 ;  /* 0x0000000f2d2d7211 */ /* 0x080fe400018f0eff */
[----:B------:R-:W-:Y:S02]  /*2c00*/  LEA.HI.X.SX32 R185, R57, R15, 0x1, P4 ;  /* 0x0000000f39b97211 */ /* 0x000fe400020f0eff */
[-C--:B------:R-:W-:Y:S02]  /*2c10*/  IADD3 R182, P2, PT, R4, R14.reuse, RZ ;  /* 0x0000000e04b67210 */ /* 0x080fe40007f5e0ff */
[-C--:B------:R-:W-:Y:S01]  /*2c20*/  IADD3 R222, P3, PT, R19, R14.reuse, RZ ;  /* 0x0000000e13de7210 */ /* 0x080fe20007f7e0ff */
[----:B------:R-:W-:Y:S01]  /*2c30*/  IMAD.MOV.U32 R19, RZ, RZ, 0x3f800000 ;  /* 0x3f800000ff137424 */ /* 0x000fe200078e00ff */
[----:B------:R-:W-:-:S02]  /*2c40*/  IADD3 R218, P4, PT, R2, R14, RZ ;  /* 0x0000000e02da7210 */ /* 0x000fc40007f9e0ff */
[-C--:B------:R-:W-:Y:S02]  /*2c50*/  LEA.HI.X.SX32 R33, R33, R15.reuse, 0x1, P6 ;  /* 0x0000000f21217211 */ /* 0x080fe400030f0eff */
[-C--:B------:R-:W-:Y:S02]  /*2c60*/  LEA.HI.X.SX32 R183, R2, R15.reuse, 0x1, P2 ;  /* 0x0000000f02b77211 */ /* 0x080fe400010f0eff */
[-C--:B------:R-:W-:Y:S02]  /*2c70*/  LEA.HI.X.SX32 R31, R31, R15.reuse, 0x1, P5 ;  /* 0x0000000f1f1f7211 */ /* 0x080fe400028f0eff */
[----:B------:R-:W-:Y:S02]  /*2c80*/  IADD3 R40, P6, PT, R40, R14, RZ ;  /* 0x0000000e28287210 */ /* 0x000fe40007fde0ff */
[-C--:B------:R-:W-:Y:S02]  /*2c90*/  LEA.HI.X.SX32 R223, R22, R15.reuse, 0x1, P3 ;  /* 0x0000000f16df7211 */ /* 0x080fe400018f0eff */
[----:B------:R-:W-:-:S02]  /*2ca0*/  LEA.HI.X.SX32 R219, R67, R15, 0x1, P4 ;  /* 0x0000000f43db7211 */ /* 0x000fc400020f0eff */
[-C--:B------:R-:W-:Y:S02]  /*2cb0*/  IADD3 R180, P2, PT, R5, R14.reuse, RZ ;  /* 0x0000000e05b47210 */ /* 0x080fe40007f5e0ff */
[-C--:B------:R-:W-:Y:S02]  /*2cc0*/  IADD3 R38, P5, PT, R38, R14.reuse, RZ ;  /* 0x0000000e26267210 */ /* 0x080fe40007fbe0ff */
[-C--:B------:R-:W-:Y:S02]  /*2cd0*/  IADD3 R52, P3, PT, R52, R14.reuse, RZ ;  /* 0x0000000e34347210 */ /* 0x080fe40007f7e0ff */
[----:B------:R-:W-:Y:S02]  /*2ce0*/  IADD3 R60, P4, PT, R65, R14, RZ ;  /* 0x0000000e413c7210 */ /* 0x000fe40007f9e0ff */
[-C--:B------:R-:W-:Y:S02]  /*2cf0*/  LEA.HI.X.SX32 R41, R41, R15.reuse, 0x1, P6 ;  /* 0x0000000f29297211 */ /* 0x080fe400030f0eff */
[----:B------:R-:W-:-:S02]  /*2d00*/  LEA.HI.X.SX32 R181, R80, R15, 0x1, P2 ;  /* 0x0000000f50b57211 */ /* 0x000fc400010f0eff */
[-C--:B------:R-:W-:Y:S02]  /*2d10*/  LEA.HI.X.SX32 R39, R39, R15.reuse, 0x1, P5 ;  /* 0x0000000f27277211 */ /* 0x080fe400028f0eff */
[-C--:B------:R-:W-:Y:S02]  /*2d20*/  IADD3 R48, P6, PT, R48, R14.reuse, RZ ;  /* 0x0000000e30307210 */ /* 0x080fe40007fde0ff */
[-C--:B------:R-:W-:Y:S02]  /*2d30*/  LEA.HI.X.SX32 R53, R63, R15.reuse, 0x1, P3 ;  /* 0x0000000f3f357211 */ /* 0x080fe400018f0eff */
[-C--:B0-----:R-:W-:Y:S02]  /*2d40*/  IADD3 R68, P2, PT, R8, R14.reuse, RZ ;  /* 0x0000000e08447210 */ /* 0x081fe40007f5e0ff */
[----:B------:R-:W-:Y:S02]  /*2d50*/  LEA.HI.X.SX32 R61, R81, R15, 0x1, P4 ;  /* 0x0000000f513d7211 */ /* 0x000fe400020f0eff */
[----:B------:R-:W-:-:S02]  /*2d60*/  IADD3 R46, P5, PT, R46, R14, RZ ;  /* 0x0000000e2e2e7210 */ /* 0x000fc40007fbe0ff */
[-C--:B------:R-:W-:Y:S02]  /*2d70*/  IADD3 R58, P3, PT, R59, R14.reuse, RZ ;  /* 0x0000000e3b3a7210 */ /* 0x080fe40007f7e0ff */
[-C--:B------:R-:W-:Y:S02]  /*2d80*/  IADD3 R178, P4, PT, R16, R14.reuse, RZ ;  /* 0x0000000e10b27210 */ /* 0x080fe40007f9e0ff */
[-C--:B------:R-:W-:Y:S02]  /*2d90*/  LEA.HI.X.SX32 R49, R55, R15.reuse, 0x1, P6 ;  /* 0x0000000f37317211 */ /* 0x080fe400030f0eff */
[-C--:B------:R-:W-:Y:S02]  /*2da0*/  LEA.HI.X.SX32 R69, R83, R15.reuse, 0x1, P2 ;  /* 0x0000000f53457211 */ /* 0x080fe400010f0eff */
[-C--:B------:R-:W-:Y:S02]  /*2db0*/  LEA.HI.X.SX32 R47, R17, R15.reuse, 0x1, P5 ;  /* 0x0000000f112f7211 */ /* 0x080fe400028f0eff */
[----:B------:R-:W-:Y:S01]  /*2dc0*/  IADD3 R56, P6, PT, R56, R14, RZ ;  /* 0x0000000e38387210 */ /* 0x000fe20007fde0ff */
[----:B------:R0:W-:Y:S01]  /*2dd0*/  STL.64 [R1+0x8], R68 ;  /* 0x0000084401007387 */ /* 0x0001e20000100a00 */
[----:B------:R-:W-:-:S02]  /*2de0*/  LEA.HI.X.SX32 R59, R5, R15, 0x1, P3 ;  /* 0x0000000f053b7211 */ /* 0x000fc400018f0eff */
[-C--:B------:R-:W-:Y:S02]  /*2df0*/  IADD3 R66, P2, PT, R82, R14.reuse, RZ ;  /* 0x0000000e52427210 */ /* 0x080fe40007f5e0ff */
[CC--:B------:R-:W-:Y:S02]  /*2e00*/  LEA.HI.X.SX32 R179, R9.reuse, R15.reuse, 0x1, P4 ;  /* 0x0000000f09b37211 */ /* 0x0c0fe400020f0eff */
[-C--:B------:R-:W-:Y:S02]  /*2e10*/  IADD3 R54, P5, PT, R54, R14.reuse, RZ ;  /* 0x0000000e36367210 */ /* 0x080fe40007fbe0ff */
[-C--:B------:R-:W-:Y:S02]  /*2e20*/  IADD3 R214, P3, PT, R9, R14.reuse, RZ ;  /* 0x0000000e09d67210 */ /* 0x080fe40007f7e0ff */
[----:B------:R-:W-:Y:S02]  /*2e30*/  IADD3 R176, P4, PT, R18, R14, RZ ;  /* 0x0000000e12b07210 */ /* 0x000fe40007f9e0ff */
[----:B------:R-:W-:-:S02]  /*2e40*/  LEA.HI.X.SX32 R57, R79, R15, 0x1, P6 ;  /* 0x0000000f4f397211 */ /* 0x000fc400030f0eff */
[-C--:B------:R-:W-:Y:S01]  /*2e50*/  LEA.HI.X.SX32 R67, R18, R15.reuse, 0x1, P2 ;  /* 0x0000000f12437211 */ /* 0x080fe200010f0eff */
[----:B------:R-:W-:Y:S01]  /*2e60*/  IMAD.MOV.U32 R18, RZ, RZ, 0x3f800000 ;  /* 0x3f800000ff127424 */ /* 0x000fe200078e00ff */
[-C--:B------:R-:W-:Y:S02]  /*2e70*/  LEA.HI.X.SX32 R55, R4, R15.reuse, 0x1, P5 ;  /* 0x0000000f04377211 */ /* 0x080fe400028f0eff */
[-C--:B------:R-:W-:Y:S02]  /*2e80*/  IADD3 R64, P6, PT, R76, R14.reuse, RZ ;  /* 0x0000000e4c407210 */ /* 0x080fe40007fde0ff */
[-C--:B------:R-:W-:Y:S02]  /*2e90*/  LEA.HI.X.SX32 R215, R8, R15.reuse, 0x1, P3 ;  /* 0x0000000f08d77211 */ /* 0x080fe400018f0eff */
[----:B------:R-:W-:Y:S02]  /*2ea0*/  LEA.HI.X.SX32 R177, R88, R15, 0x1, P4 ;  /* 0x0000000f58b17211 */ /* 0x000fe400020f0eff */
[----:B------:R-:W-:-:S02]  /*2eb0*/  IADD3 R174, P2, PT, R28, R14, RZ ;  /* 0x0000000e1cae7210 */ /* 0x000fc40007f5e0ff */
[-C--:B------:R-:W-:Y:S02]  /*2ec0*/  IADD3 R62, P5, PT, R74, R14.reuse, RZ ;  /* 0x0000000e4a3e7210 */ /* 0x080fe40007fbe0ff */
[-C--:B0-----:R-:W-:Y:S02]  /*2ed0*/  IADD3 R68, P3, PT, R84, R14.reuse, RZ ;  /* 0x0000000e54447210 */ /* 0x081fe40007f7e0ff */
[C---:B------:R-:W-:Y:S02]  /*2ee0*/  IADD3 R210, P4, PT, R20.reuse, R14, RZ ;  /* 0x0000000e14d27210 */ /* 0x040fe40007f9e0ff */
[-C--:B------:R-:W-:Y:S02]  /*2ef0*/  LEA.HI.X.SX32 R65, R87, R15.reuse, 0x1, P6 ;  /* 0x0000000f57417211 */ /* 0x080fe400030f0eff */
[-C--:B------:R-:W-:Y:S02]  /*2f00*/  LEA.HI.X.SX32 R175, R20, R15.reuse, 0x1, P2 ;  /* 0x0000000f14af7211 */ /* 0x080fe400010f0eff */
[----:B------:R-:W-:-:S02]  /*2f10*/  LEA.HI.X.SX32 R63, R16, R15, 0x1, P5 ;  /* 0x0000000f103f7211 */ /* 0x000fc400028f0eff */
[-C--:B------:R-:W-:Y:S02]  /*2f20*/  IADD3 R72, P6, PT, R86, R14.reuse, RZ ;  /* 0x0000000e56487210 */ /* 0x080fe40007fde0ff */
[-C--:B------:R-:W-:Y:S02]  /*2f30*/  LEA.HI.X.SX32 R69, R90, R15.reuse, 0x1, P3 ;  /* 0x0000000f5a457211 */ /* 0x080fe400018f0eff */
[----:B------:R-:W-:Y:S02]  /*2f40*/  LEA.HI.X.SX32 R211, R91, R15, 0x1, P4 ;  /* 0x0000000f5bd37211 */ /* 0x000fe400020f0eff */
[-C--:B------:R-:W-:Y:S02]  /*2f50*/  IADD3 R8, P2, PT, R97, R14.reuse, RZ ;  /* 0x0000000e61087210 */ /* 0x080fe40007f5e0ff */
[----:B------:R-:W-:Y:S02]  /*2f60*/  CS2R R96, SRZ ;  /* 0x0000000000607805 */ /* 0x000fe4000001ff00 */
[----:B------:R-:W-:-:S02]  /*2f70*/  IADD3 R70, P5, PT, R85, R14, RZ ;  /* 0x0000000e55467210 */ /* 0x000fc40007fbe0ff */
[-C--:B------:R-:W-:Y:S02]  /*2f80*/  IADD3 R16, P3, PT, R89, R14.reuse, RZ ;  /* 0x0000000e59107210 */ /* 0x080fe40007f7e0ff */
[----:B------:R-:W-:Y:S02]  /*2f90*/  IADD3 R172, P4, PT, R24, R14, RZ ;  /* 0x0000000e18ac7210 */ /* 0x000fe40007f9e0ff */
[----:B------:R-:W-:Y:S01]  /*2fa0*/  LOP3.LUT P1, RZ, R11, 0x7, RZ, 0xc0, !PT ;  /* 0x000000070bff7812 */ /* 0x000fe2000782c0ff */
[----:B------:R-:W-:Y:S01]  /*2fb0*/  IMAD.MOV.U32 R11, RZ, RZ, -0x800000 ;  /* 0xff800000ff0b7424 */ /* 0x000fe200078e00ff */
[----:B------:R-:W-:Y:S01]  /*2fc0*/  LEA R6, R10, UR8, 0x2 ;  /* 0x000000080a067c11 */ /* 0x000fe2000f8e10ff */
[----:B------:R-:W-:Y:S01]  /*2fd0*/  IMAD.MOV.U32 R10, RZ, RZ, -0x800000 ;  /* 0xff800000ff0a7424 */ /* 0x000fe200078e00ff */
[----:B------:R-:W-:Y:S02]  /*2fe0*/  LEA.HI.X.SX32 R73, R99, R15, 0x1, P6 ;  /* 0x0000000f63497211 */ /* 0x000fe400030f0eff */
[----:B------:R-:W-:-:S02]  /*2ff0*/  CS2R R6, SRZ ;  /* 0x0000000000067805 */ /* 0x000fc4000001ff00 */
[-C--:B------:R-:W-:Y:S02]  /*3000*/  LEA.HI.X.SX32 R9, R98, R15.reuse, 0x1, P2 ;  /* 0x0000000f62097211 */ /* 0x080fe400010f0eff */
[----:B------:R-:W-:Y:S02]  /*3010*/  CS2R R98, SRZ ;  /* 0x0000000000627805 */ /* 0x000fe4000001ff00 */
[-C--:B------:R-:W-:Y:S02]  /*3020*/  LEA.HI.X.SX32 R71, R28, R15.reuse, 0x1, P5 ;  /* 0x0000000f1c477211 */ /* 0x080fe400028f0eff */
[-C--:B------:R-:W-:Y:S02]  /*3030*/  LEA.HI.X.SX32 R173, R108, R15.reuse, 0x1, P4 ;  /* 0x0000000f6cad7211 */ /* 0x080fe400020f0eff */
[----:B------:R-:W-:Y:S02]  /*3040*/  LEA.HI.X.SX32 R17, R24, R15, 0x1, P3 ;  /* 0x0000000f18117211 */ /* 0x000fe400018f0eff */
[----:B--2---:R-:W-:-:S07]  /*3050*/  MOV R74, 0x3f800000 ;  /* 0x3f800000004a7802 */ /* 0x004fce0000000f00 */
.L_x_9:
[----:B------:R-:W2:Y:S01]  /*3060*/  LDL.64 R78, [R1+0x10] ;  /* 0x00001000014e7983 */ /* 0x000ea20000100a00 */
[----:B------:R-:W0:Y:S03]  /*3070*/  LDC R22, c[0x0][0x3c4] ;  /* 0x0000f100ff167b82 */ /* 0x000e260000000800 */
[----:B------:R-:W3:Y:S04]  /*3080*/  LDL.64 R76, [R1+0x8] ;  /* 0x00000800014c7983 */ /* 0x000ee80000100a00 */
[----:B------:R-:W4:Y:S04]  /*3090*/  LDL.64 R4, [R1] ;  /* 0x0000000001047983 */ /* 0x000f280000100a00 */
[----:B-----5:R-:W5:Y:S04]  /*30a0*/  LDL.64 R80, [R1+0x20] ;  /* 0x0000200001507983 */ /* 0x020f680000100a00 */
[----:B------:R-:W5:Y:S04]  /*30b0*/  LDL.64 R82, [R1+0x28] ;  /* 0x0000280001527983 */ /* 0x000f680000100a00 */
[----:B------:R-:W5:Y:S01]  /*30c0*/  LDL.64 R2, [R1+0x18] ;  /* 0x0000180001027983 */ /* 0x000f620000100a00 */
[----:B------:R-:W-:-:S04]  /*30d0*/  IMAD.WIDE R118, R6, 0x2, R14 ;  /* 0x0000000206767825 */ /* 0x000fc800078e020e */
[C---:B------:R-:W-:Y:S02]  /*30e0*/  IMAD.WIDE R86, R6.reuse, 0x2, R218 ;  /* 0x0000000206567825 */ /* 0x040fe400078e02da */
[----:B------:R-:W5:Y:S02]  /*30f0*/  LDG.E.U16 R118, desc[UR10][R118.64] ;  /* 0x0000000a76767981 */ /* 0x000f64000c1e1500 */
[C---:B------:R-:W-:Y:S02]  /*3100*/  IMAD.WIDE R108, R6.reuse, 0x2, R196 ;  /* 0x00000002066c7825 */ /* 0x040fe400078e02c4 */
[----:B------:R1:W5:Y:S02]  /*3110*/  LDG.E.U16 R88, desc[UR10][R86.64] ;  /* 0x0000000a56587981 */ /* 0x000364000c1e1500 */
[----:B------:R-:W-:-:S04]  /*3120*/  IMAD.WIDE R110, R6, 0x2, R222 ;  /* 0x00000002066e7825 */ /* 0x000fc800078e02de */
[C---:B------:R-:W-:Y:S02]  /*3130*/  IMAD.WIDE R140, R6.reuse, 0x2, R182 ;  /* 0x00000002068c7825 */ /* 0x040fe400078e02b6 */
[----:B------:R-:W5:Y:S02]  /*3140*/  LDG.E.U16 R110, desc[UR10][R110.64] ;  /* 0x0000000a6e6e7981 */ /* 0x000f64000c1e1500 */
[----:B-1----:R-:W-:-:S04]  /*3150*/  IMAD.WIDE R86, R6, 0x2, R194 ;  /* 0x0000000206567825 */ /* 0x002fc800078e02c2 */
[----:B------:R-:W-:-:S04]  /*3160*/  IMAD.WIDE R136, R6, 0x2, R184 ;  /* 0x0000000206887825 */ /* 0x000fc800078e02b8 */
[C---:B------:R-:W-:Y:S01]  /*3170*/  IMAD.WIDE R148, R6.reuse, 0x2, R178 ;  /* 0x0000000206947825 */ /* 0x040fe200078e02b2 */
[----:B------:R1:W5:Y:S03]  /*3180*/  LDG.E.U16 R111, desc[UR10][R140.64] ;  /* 0x0000000a8c6f7981 */ /* 0x000366000c1e1500 */
[C---:B------:R-:W-:Y:S01]  /*3190*/  IMAD.WIDE R144, R6.reuse, 0x2, R174 ;  /* 0x0000000206907825 */ /* 0x040fe200078e02ae */
[----:B------:R-:W5:Y:S03]  /*31a0*/  LDG.E.U16 R137, desc[UR10][R136.64] ;  /* 0x0000000a88897981 */ /* 0x000f66000c1e1500 */
[----:B------:R-:W-:-:S04]  /*31b0*/  IMAD.WIDE R142, R6, 0x2, R172 ;  /* 0x00000002068e7825 */ /* 0x000fc800078e02ac */
[----:B-1----:R-:W-:-:S04]  /*31c0*/  IMAD.WIDE R140, R6, 0x2, R170 ;  /* 0x00000002068c7825 */ /* 0x002fc800078e02aa */
[----:B------:R-:W-:Y:S01]  /*31d0*/  IMAD.WIDE R90, R6, 0x2, R202 ;  /* 0x00000002065a7825 */ /* 0x000fe200078e02ca */
[----:B------:R1:W5:Y:S03]  /*31e0*/  LDG.E.U16 R136, desc[UR10][R140.64] ;  /* 0x0000000a8c887981 */ /* 0x000366000c1e1500 */
[C-C-:B0-----:R-:W-:Y:S02]  /*31f0*/  IMAD R24, R22.reuse, 0x10, R14.reuse ;  /* 0x0000001016187824 */ /* 0x141fe400078e020e */
[C-C-:B------:R-:W-:Y:S01]  /*3200*/  IMAD R26, R22.reuse, 0x20, R14.reuse ;  /* 0x00000020161a7824 */ /* 0x140fe200078e020e */
[----:B------:R-:W5:Y:S01]  /*3210*/  LDG.E.U16 R90, desc[UR10][R90.64] ;  /* 0x0000000a5a5a7981 */ /* 0x000f62000c1e1500 */
[----:B------:R-:W-:Y:S02]  /*3220*/  IMAD R28, R22, 0x40, R14 ;  /* 0x00000040161c7824 */ /* 0x000fe400078e020e */
[----:B------:R-:W-:-:S04]  /*3230*/  IMAD.WIDE R146, R6, 0x2, R176 ;  /* 0x0000000206927825 */ /* 0x000fc800078e02b0 */
[----:B-1----:R-:W-:-:S04]  /*3240*/  IMAD.WIDE R140, R6, 0x2, R28 ;  /* 0x00000002068c7825 */ /* 0x002fc800078e021c */
[C---:B------:R-:W-:Y:S01]  /*3250*/  IMAD.WIDE R114, R6.reuse, 0x2, R186 ;  /* 0x0000000206727825 */ /* 0x040fe200078e02ba */
[----:B------:R0:W5:Y:S05]  /*3260*/  LDG.E.U16 R116, desc[UR10][R140.64] ;  /* 0x0000000a8c747981 */ /* 0x00016a000c1e1500 */
[----:B------:R-:W5:Y:S01]  /*3270*/  LDG.E.U16 R114, desc[UR10][R114.64] ;  /* 0x0000000a72727981 */ /* 0x000f62000c1e1500 */
[----:B0-----:R-:W-:-:S05]  /*3280*/  IMAD.WIDE R140, R6, 0x2, R48 ;  /* 0x00000002068c7825 */ /* 0x001fca00078e0230 */
[----:B------:R0:W5:Y:S01]  /*3290*/  LDG.E.U16 R150, desc[UR10][R140.64] ;  /* 0x0000000a8c967981 */ /* 0x000162000c1e1500 */
[----:B------:R-:W-:Y:S02]  /*32a0*/  IMAD R20, R22, 0x4, R14 ;  /* 0x0000000416147824 */ /* 0x000fe400078e020e */
[----:B0-----:R-:W-:-:S05]  /*32b0*/  IMAD.WIDE R140, R6, 0x2, R162 ;  /* 0x00000002068c7825 */ /* 0x001fca00078e02a2 */
[----:B------:R0:W5:Y:S02]  /*32c0*/  LDG.E.U16 R152, desc[UR10][R140.64] ;  /* 0x0000000a8c987981 */ /* 0x000164000c1e1500 */
[----:B0-----:R-:W-:Y:S01]  /*32d0*/  IMAD.WIDE R140, R6, 0x2, R156 ;  /* 0x00000002068c7825 */ /* 0x001fe200078e029c */
[----:B------:R-:W-:-:S03]  /*32e0*/  LEA R22, R22, R14, 0x3 ;  /* 0x0000000e16167211 */ /* 0x000fc600078e18ff */
[----:B--2---:R-:W-:-:S04]  /*32f0*/  IMAD.WIDE R84, R6, 0x2, R78 ;  /* 0x0000000206547825 */ /* 0x004fc800078e024e */
[C---:B---3--:R-:W-:Y:S02]  /*3300*/  IMAD.WIDE R78, R6.reuse, 0x2, R76 ;  /* 0x00000002064e7825 */ /* 0x048fe400078e024c */
[----:B------:R-:W2:Y:S02]  /*3310*/  LDG.E.U16 R84, desc[UR10][R84.64] ;  /* 0x0000000a54547981 */ /* 0x000ea4000c1e1500 */
[C---:B----4-:R-:W-:Y:S02]  /*3320*/  IMAD.WIDE R76, R6.reuse, 0x2, R4 ;  /* 0x00000002064c7825 */ /* 0x050fe400078e0204 */
[----:B------:R-:W3:Y:S02]  /*3330*/  LDG.E.U16 R79, desc[UR10][R78.64] ;  /* 0x0000000a4e4f7981 */ /* 0x000ee4000c1e1500 */
[C---:B-----5:R-:W-:Y:S02]  /*3340*/  IMAD.WIDE R112, R6.reuse, 0x2, R80 ;  /* 0x0000000206707825 */ /* 0x060fe400078e0250 */
[----:B------:R0:W4:Y:S02]  /*3350*/  LDG.E.U16 R117, desc[UR10][R76.64] ;  /* 0x0000000a4c757981 */ /* 0x000124000c1e1500 */
[----:B------:R-:W-:-:S02]  /*3360*/  IMAD.WIDE R80, R6, 0x2, R210 ;  /* 0x0000000206507825 */ /* 0x000fc400078e02d2 */
[----:B------:R-:W5:Y:S02]  /*3370*/  LDG.E.U16 R85, desc[UR10][R108.64] ;  /* 0x0000000a6c557981 */ /* 0x000f64000c1e1500 */
[C---:B------:R-:W-:Y:S02]  /*3380*/  IMAD.WIDE R138, R6.reuse, 0x2, R82 ;  /* 0x00000002068a7825 */ /* 0x040fe400078e0252 */
[----:B------:R1:W2:Y:S02]  /*3390*/  LDG.E.U16 R78, desc[UR10][R80.64] ;  /* 0x0000000a504e7981 */ /* 0x0002a4000c1e1500 */
[C---:B0-----:R-:W-:Y:S02]  /*33a0*/  IMAD.WIDE R76, R6.reuse, 0x2, R206 ;  /* 0x00000002064c7825 */ /* 0x041fe400078e02ce */
[----:B------:R-:W2:Y:S02]  /*33b0*/  LDG.E.U16 R112, desc[UR10][R112.64] ;  /* 0x0000000a70707981 */ /* 0x000ea4000c1e1500 */
[----:B------:R-:W-:-:S02]  /*33c0*/  IMAD.WIDE R82, R6, 0x2, R214 ;  /* 0x0000000206527825 */ /* 0x000fc400078e02d6 */
[----:B------:R0:W2:Y:S02]  /*33d0*/  LDG.E.U16 R119, desc[UR10][R76.64] ;  /* 0x0000000a4c777981 */ /* 0x0000a4000c1e1500 */
[C---:B-1----:R-:W-:Y:S02]  /*33e0*/  IMAD.WIDE R80, R6.reuse, 0x2, R192 ;  /* 0x0000000206507825 */ /* 0x042fe400078e02c0 */
[----:B------:R-:W2:Y:S02]  /*33f0*/  LDG.E.U16 R83, desc[UR10][R82.64] ;  /* 0x0000000a52537981 */ /* 0x000ea4000c1e1500 */
[C---:B------:R-:W-:Y:S02]  /*3400*/  IMAD.WIDE R2, R6.reuse, 0x2, R2 ;  /* 0x0000000206027825 */ /* 0x040fe400078e0202 */
[----:B------:R-:W2:Y:S02]  /*3410*/  LDG.E.U16 R109, desc[UR10][R86.64] ;  /* 0x0000000a566d7981 */ /* 0x000ea4000c1e1500 */
[----:B0-----:R-:W-:-:S02]  /*3420*/  IMAD.WIDE R76, R6, 0x2, R190 ;  /* 0x00000002064c7825 */ /* 0x001fc400078e02be */
[----:B------:R-:W2:Y:S04]  /*3430*/  LDG.E.U16 R89, desc[UR10][R2.64] ;  /* 0x0000000a02597981 */ /* 0x000ea8000c1e1500 */
[----:B------:R0:W2:Y:S04]  /*3440*/  LDG.E.U16 R82, desc[UR10][R76.64] ;  /* 0x0000000a4c527981 */ /* 0x0000a8000c1e1500 */
[----:B------:R1:W2:Y:S01]  /*3450*/  LDG.E.U16 R87, desc[UR10][R80.64] ;  /* 0x0000000a50577981 */ /* 0x0002a2000c1e1500 */
[----:B------:R-:W-:-:S03]  /*3460*/  IMAD.WIDE R4, R6, 0x2, R226 ;  /* 0x0000000206047825 */ /* 0x000fc600078e02e2 */
[----:B------:R1:W2:Y:S01]  /*3470*/  LDG.E.U16 R108, desc[UR10][R148.64] ;  /* 0x0000000a946c7981 */ /* 0x0002a2000c1e1500 */
[----:B0-----:R-:W-:-:S03]  /*3480*/  IMAD.WIDE R76, R6, 0x2, R188 ;  /* 0x00000002064c7825 */ /* 0x001fc600078e02bc */
[----:B------:R0:W2:Y:S01]  /*3490*/  LDG.E.U16 R86, desc[UR10][R146.64] ;  /* 0x0000000a92567981 */ /* 0x0000a2000c1e1500 */
[----:B-1----:R-:W-:-:S03]  /*34a0*/  IMAD.WIDE R80, R6, 0x2, R180 ;  /* 0x0000000206507825 */ /* 0x002fc600078e02b4 */
[----:B------:R-:W2:Y:S01]  /*34b0*/  LDG.E.U16 R77, desc[UR10][R76.64] ;  /* 0x0000000a4c4d7981 */ /* 0x000ea2000c1e1500 */
[----:B------:R-:W-:-:S03]  /*34c0*/  IMAD.WIDE R2, R6, 0x2, R230 ;  /* 0x0000000206027825 */ /* 0x000fc600078e02e6 */
[----:B------:R-:W2:Y:S01]  /*34d0*/  LDG.E.U16 R80, desc[UR10][R80.64] ;  /* 0x0000000a50507981 */ /* 0x000ea2000c1e1500 */
[----:B------:R-:W-:-:S03]  /*34e0*/  IMAD.WIDE R148, R6, 0x2, R168 ;  /* 0x0000000206947825 */ /* 0x000fc600078e02a8 */
[----:B------:R-:W2:Y:S04]  /*34f0*/  LDG.E.U16 R2, desc[UR10][R2.64] ;  /* 0x0000000a02027981 */ /* 0x000ea8000c1e1500 */
[----:B------:R1:W2:Y:S04]  /*3500*/  LDG.E.U16 R76, desc[UR10][R142.64] ;  /* 0x0000000a8e4c7981 */ /* 0x0002a8000c1e1500 */
[----:B------:R1:W2:Y:S01]  /*3510*/  LDG.E.U16 R81, desc[UR10][R144.64] ;  /* 0x0000000a90517981 */ /* 0x0002a2000c1e1500 */
[----:B0-----:R-:W-:-:S03]  /*3520*/  IMAD.WIDE R146, R6, 0x2, R30 ;  /* 0x0000000206927825 */ /* 0x001fc600078e021e */
[----:B------:R0:W2:Y:S01]  /*3530*/  LDG.E.U16 R91, desc[UR10][R148.64] ;  /* 0x0000000a945b7981 */ /* 0x0000a2000c1e1500 */
[----:B-1----:R-:W-:-:S03]  /*3540*/  IMAD.WIDE R142, R6, 0x2, R26 ;  /* 0x00000002068e7825 */ /* 0x002fc600078e021a */
[----:B------:R-:W2:Y:S01]  /*3550*/  LDG.E.U16 R5, desc[UR10][R4.64] ;  /* 0x0000000a04057981 */ /* 0x000ea2000c1e1500 */
[----:B------:R-:W-:-:S03]  /*3560*/  IMAD.WIDE R144, R6, 0x2, R24 ;  /* 0x0000000206907825 */ /* 0x000fc600078e0218 */
[----:B------:R1:W2:Y:S01]  /*3570*/  LDG.E.U16 R3, desc[UR10][R142.64] ;  /* 0x0000000a8e037981 */ /* 0x0002a2000c1e1500 */
[----:B0-----:R-:W-:-:S03]  /*3580*/  IMAD.WIDE R148, R6, 0x2, R62 ;  /* 0x0000000206947825 */ /* 0x001fc600078e023e */
[----:B------:R0:W3:Y:S04]  /*3590*/  LDG.E.U16 R115, desc[UR10][R146.64] ;  /* 0x0000000a92737981 */ /* 0x0000e8000c1e1500 */
[----:B------:R0:W4:Y:S01]  /*35a0*/  LDG.E.U16 R4, desc[UR10][R144.64] ;  /* 0x0000000a90047981 */ /* 0x000122000c1e1500 */
[----:B-1----:R-:W-:-:S03]  /*35b0*/  IMAD.WIDE R142, R6, 0x2, R32 ;  /* 0x00000002068e7825 */ /* 0x002fc600078e0220 */
[----:B------:R-:W5:Y:S01]  /*35c0*/  LDG.E.U16 R148, desc[UR10][R148.64] ;  /* 0x0000000a94947981 */ /* 0x000f62000c1e1500 */
[----:B0-----:R-:W-:-:S03]  /*35d0*/  IMAD.WIDE R146, R6, 0x2, R46 ;  /* 0x0000000206927825 */ /* 0x001fc600078e022e */
[----:B------:R-:W5:Y:S01]  /*35e0*/  LDG.E.U16 R138, desc[UR10][R138.64] ;  /* 0x0000000a8a8a7981 */ /* 0x000f62000c1e1500 */
[----:B------:R-:W-:-:S03]  /*35f0*/  IMAD.WIDE R144, R6, 0x2, R164 ;  /* 0x0000000206907825 */ /* 0x000fc600078e02a4 */
[----:B------:R0:W5:Y:S04]  /*3600*/  LDG.E.U16 R149, desc[UR10][R142.64] ;  /* 0x0000000a8e957981 */ /* 0x000168000c1e1500 */
[----:B------:R1:W5:Y:S04]  /*3610*/  LDG.E.U16 R113, desc[UR10][R144.64] ;  /* 0x0000000a90717981 */ /* 0x000368000c1e1500 */
[----:B------:R1:W5:Y:S01]  /*3620*/  LDG.E.U16 R139, desc[UR10][R146.64] ;  /* 0x0000000a928b7981 */ /* 0x000362000c1e1500 */
[----:B0-----:R-:W-:-:S04]  /*3630*/  IMAD.WIDE R142, R6, 0x2, R64 ;  /* 0x00000002068e7825 */ /* 0x001fc800078e0240 */
[C---:B-1----:R-:W-:Y:S01]  /*3640*/  IMAD.WIDE R144, R6.reuse, 0x2, R160 ;  /* 0x0000000206907825 */ /* 0x042fe200078e02a0 */
[----:B------:R0:W5:Y:S03]  /*3650*/  LDG.E.U16 R151, desc[UR10][R142.64] ;  /* 0x0000000a8e977981 */ /* 0x000166000c1e1500 */
[C---:B------:R-:W-:Y:S01]  /*3660*/  IMAD.WIDE R146, R6.reuse, 0x2, R158 ;  /* 0x0000000206927825 */ /* 0x040fe200078e029e */
[----:B------:R1:W5:Y:S05]  /*3670*/  LDG.E.U16 R153, desc[UR10][R144.64] ;  /* 0x0000000a90997981 */ /* 0x00036a000c1e1500 */
[----:B------:R-:W5:Y:S01]  /*3680*/  LDG.E.U16 R146, desc[UR10][R146.64] ;  /* 0x0000000a92927981 */ /* 0x000f62000c1e1500 */
[----:B0-----:R-:W-:-:S04]  /*3690*/  IMAD.WIDE R142, R6, 0x2, R34 ;  /* 0x00000002068e7825 */ /* 0x001fc800078e0222 */
[C---:B-1----:R-:W-:Y:S01]  /*36a0*/  IMAD.WIDE R144, R6.reuse, 0x2, R36 ;  /* 0x0000000206907825 */ /* 0x042fe200078e0224 */
[----:B------:R0:W5:Y:S04]  /*36b0*/  LDG.E.U16 R154, desc[UR10][R142.64] ;  /* 0x0000000a8e9a7981 */ /* 0x000168000c1e1500 */
[----:B------:R1:W5:Y:S04]  /*36c0*/  LDG.E.U16 R147, desc[UR10][R140.64] ;  /* 0x0000000a8c937981 */ /* 0x000368000c1e1500 */
[----:B------:R1:W5:Y:S01]  /*36d0*/  LDG.E.U16 R155, desc[UR10][R144.64] ;  /* 0x0000000a909b7981 */ /* 0x000362000c1e1500 */
[----:B0-----:R-:W-:-:S04]  /*36e0*/  IMAD.WIDE R142, R6, 0x2, R50 ;  /* 0x00000002068e7825 */ /* 0x001fc800078e0232 */
[C---:B-1----:R-:W-:Y:S01]  /*36f0*/  IMAD.WIDE R140, R6.reuse, 0x2, R38 ;  /* 0x00000002068c7825 */ /* 0x042fe200078e0226 */
[----:B------:R0:W5:Y:S03]  /*3700*/  LDG.E.U16 R167, desc[UR10][R142.64] ;  /* 0x0000000a8ea77981 */ /* 0x000166000c1e1500 */
[C---:B------:R-:W-:Y:S01]  /*3710*/  IMAD.WIDE R144, R6.reuse, 0x2, R20 ;  /* 0x0000000206907825 */ /* 0x040fe200078e0214 */
        /* <DEDUP_REMOVED lines=27> */
[C---:B-1----:R-:W-:Y:S02]  /*38d0*/  IMAD.WIDE R140, R6.reuse, 0x2, R44 ;  /* 0x00000002068c7825 */ /* 0x042fe400078e022c */
[----:B------:R-:W5:Y:S02]  /*38e0*/  LDG.E.U16 R142, desc[UR10][R142.64] ;  /* 0x0000000a8e8e7981 */ /* 0x000f64000c1e1500 */
[----:B------:R-:W-:Y:S02]  /*38f0*/  IMAD.WIDE R144, R6, 0x2, R8 ;  /* 0x0000000206907825 */ /* 0x000fe400078e0208 */
[----:B------:R-:W5:Y:S04]  /*3900*/  LDG.E.U16 R140, desc[UR10][R140.64] ;  /* 0x0000000a8c8c7981 */ /* 0x000f68000c1e1500 */
[----:B------:R0:W5:Y:S02]  /*3910*/  LDG.E.U16 R144, desc[UR10][R144.64] ;  /* 0x0000000a90907981 */ /* 0x000164000c1e1500 */
[----:B0-----:R-:W0:Y:S01]  /*3920*/  S2R R145, SR_TID.X ;  /* 0x0000000000917919 */ /* 0x001e220000002100 */
[----:B------:R-:W1:Y:S01]  /*3930*/  S2R R143, SR_TID.X ;  /* 0x00000000008f7919 */ /* 0x000e620000002100 */
[----:B0-----:R-:W-:-:S05]  /*3940*/  LOP3.LUT R141, R145, 0xff, RZ, 0xc0, !PT ;  /* 0x000000ff918d7812 */ /* 0x001fca00078ec0ff */
[----:B------:R-:W-:Y:S01]  /*3950*/  IMAD.SHL.U32 R141, R141, 0x2, RZ ;  /* 0x000000028d8d7824 */ /* 0x000fe200078e00ff */
[----:B------:R-:W-:Y:S06]  /*3960*/  BAR.SYNC.DEFER_BLOCKING 0x0 ;  /* 0x0000000000007b1d */ /* 0x000fec0000010000 */
[----:B------:R1:W-:Y:S02]  /*3970*/  STS.U16 [R141+UR8+0x3000], R114 ;  /* 0x003000728d007988 */ /* 0x0003e40008000408 */
[----:B-1----:R-:W-:Y:S02]  /*3980*/  LOP3.LUT R114, R143, 0x7, RZ, 0xc0, !PT ;  /* 0x000000078f727812 */ /* 0x002fe400078ec0ff */
[----:B------:R-:W-:Y:S04]  /*3990*/  STS.U16 [R141+UR8], R118 ;  /* 0x000000768d007988 */ /* 0x000fe80008000408 */
[----:B------:R-:W-:Y:S04]  /*39a0*/  STS.U16 [R141+UR8+0x4000], R116 ;  /* 0x004000748d007988 */ /* 0x000fe80008000408 */
[----:B--2---:R0:W-:Y:S04]  /*39b0*/  STS.U16 [R141+UR8+0x2000], R3 ;  /* 0x002000038d007988 */ /* 0x0041e80008000408 */
[----:B---3--:R1:W-:Y:S04]  /*39c0*/  STS.U16 [R141+UR8+0x5000], R115 ;  /* 0x005000738d007988 */ /* 0x0083e80008000408 */
[----:B----4-:R2:W-:Y:S01]  /*39d0*/  STS.U16 [R141+UR8+0x1000], R4 ;  /* 0x001000048d007988 */ /* 0x0105e20008000408 */
[----:B0-----:R-:W-:-:S02]  /*39e0*/  LOP3.LUT R3, R141, 0x10, RZ, 0x3c, !PT ;  /* 0x000000108d037812 */ /* 0x001fc400078e3cff */
[----:B-1----:R-:W-:Y:S01]  /*39f0*/  LOP3.LUT R115, R143, 0xe0, RZ, 0xc0, !PT ;  /* 0x000000e08f737812 */ /* 0x002fe200078ec0ff */
[----:B-----5:R-:W-:Y:S01]  /*3a00*/  STS.U16 [R141+UR8+0x7000], R148 ;  /* 0x007000948d007988 */ /* 0x020fe20008000408 */
[----:B--2---:R-:W-:-:S04]  /*3a10*/  IMAD.SHL.U32 R4, R114, 0x10, RZ ;  /* 0x0000001072047824 */ /* 0x004fc800078e00ff */
[----:B------:R-:W-:Y:S01]  /*3a20*/  IMAD R4, R115, 0x80, R4 ;  /* 0x0000008073047824 */ /* 0x000fe200078e0204 */
[C---:B------:R-:W-:Y:S01]  /*3a30*/  SHF.L.U32 R115, R143.reuse, 0x1, RZ ;  /* 0x000000018f737819 */ /* 0x040fe200000006ff */
        /* <DEDUP_REMOVED lines=8> */
[----:B------:R0:W-:Y:S01]  /*3ac0*/  STS.U16 [R3+UR8+0x7200], R151 ;  /* 0x0072009703007988 */ /* 0x0001e20008000408 */
[----:B------:R-:W-:Y:S01]  /*3ad0*/  LOP3.LUT R4, R4, 0x30, R115, 0x78, !PT ;  /* 0x0000003004047812 */ /* 0x000fe200078e7873 */
[----:B0-----:R-:W-:-:S05]  /*3ae0*/  IMAD.SHL.U32 R3, R143, 0x8, RZ ;  /* 0x000000088f037824 */ /* 0x001fca00078e00ff */
[----:B------:R-:W-:Y:S01]  /*3af0*/  LOP3.LUT R3, R3, 0x30, RZ, 0xc0, !PT ;  /* 0x0000003003037812 */ /* 0x000fe200078ec0ff */
[----:B------:R-:W-:-:S04]  /*3b00*/  IMAD R4, R114, 0x200, R4 ;  /* 0x0000020072047824 */ /* 0x000fc800078e0204 */
[----:B------:R-:W-:Y:S01]  /*3b10*/  IMAD R3, R114, 0x40, R3 ;  /* 0x0000004072037824 */ /* 0x000fe200078e0203 */
[----:B------:R-:W-:-:S05]  /*3b20*/  LOP3.LUT R114, R141, 0x20, RZ, 0x3c, !PT ;  /* 0x000000208d727812 */ /* 0x000fca00078e3cff */
[----:B------:R0:W-:Y:S04]  /*3b30*/  STS.U16 [R114+UR8+0x1400], R2 ;  /* 0x0014000272007988 */ /* 0x0001e80008000408 */
[----:B------:R-:W-:Y:S01]  /*3b40*/  STS.U16 [R114+UR8+0x400], R198 ;  /* 0x000400c672007988 */ /* 0x000fe20008000408 */
[----:B0-----:R-:W-:-:S03]  /*3b50*/  LOP3.LUT R2, R141, 0x30, RZ, 0x3c, !PT ;  /* 0x000000308d027812 */ /* 0x001fc600078e3cff */
[----:B------:R-:W-:Y:S04]  /*3b60*/  STS.U16 [R114+UR8+0x2400], R90 ;  /* 0x0024005a72007988 */ /* 0x000fe80008000408 */
[----:B------:R-:W-:Y:S04]  /*3b70*/  STS.U16 [R114+UR8+0x3400], R111 ;  /* 0x0034006f72007988 */ /* 0x000fe80008000408 */
[----:B------:R-:W-:Y:S04]  /*3b80*/  STS.U16 [R114+UR8+0x4400], R91 ;  /* 0x0044005b72007988 */ /* 0x000fe80008000408 */
[----:B------:R-:W-:Y:S04]  /*3b90*/  STS.U16 [R114+UR8+0x5400], R154 ;  /* 0x0054009a72007988 */ /* 0x000fe80008000408 */
[----:B------:R-:W-:Y:S04]  /*3ba0*/  STS.U16 [R114+UR8+0x6400], R167 ;  /* 0x006400a772007988 */ /* 0x000fe80008000408 */
[----:B------:R-:W-:Y:S04]  /*3bb0*/  STS.U16 [R114+UR8+0x7400], R201 ;  /* 0x007400c972007988 */ /* 0x000fe80008000408 */
        /* <DEDUP_REMOVED lines=8> */
[----:B------:R0:W-:Y:S04]  /*3c40*/  STS.U16 [R2+UR8+0x7600], R204 ;  /* 0x007600cc02007988 */ /* 0x0001e80008000408 */
[----:B------:R-:W-:Y:S04]  /*3c50*/  STS.U16 [R5+UR8+0x800], R205 ;  /* 0x000800cd05007988 */ /* 0x000fe80008000408 */
        /* <DEDUP_REMOVED lines=8> */
[----:B------:R-:W-:Y:S01]  /*3ce0*/  STS.U16 [R2+UR8+0xa00], R89 ;  /* 0x000a005902007988 */ /* 0x000fe20008000408 */
[----:B0-----:R-:W-:-:S02]  /*3cf0*/  LOP3.LUT R5, R141, 0x60, RZ, 0x3c, !PT ;  /* 0x000000608d057812 */ /* 0x001fc400078e3cff */
[----:B------:R-:W-:Y:S01]  /*3d00*/  LOP3.LUT R141, R141, 0x70, RZ, 0x3c, !PT ;  /* 0x000000708d8d7812 */ /* 0x000fe200078e3cff */
[----:B------:R-:W-:Y:S04]  /*3d10*/  STS.U16 [R2+UR8+0x1a00], R88 ;  /* 0x001a005802007988 */ /* 0x000fe80008000408 */
[----:B------:R-:W-:Y:S04]  /*3d20*/  STS.U16 [R2+UR8+0x2a00], R87 ;  /* 0x002a005702007988 */ /* 0x000fe80008000408 */
[----:B------:R-:W-:Y:S04]  /*3d30*/  STS.U16 [R2+UR8+0x3a00], R86 ;  /* 0x003a005602007988 */ /* 0x000fe80008000408 */
[----:B------:R-:W-:Y:S04]  /*3d40*/  STS.U16 [R2+UR8+0x4a00], R153 ;  /* 0x004a009902007988 */ /* 0x000fe80008000408 */
[----:B------:R-:W-:Y:S04]  /*3d50*/  STS.U16 [R2+UR8+0x5a00], R209 ;  /* 0x005a00d102007988 */ /* 0x000fe80008000408 */
[----:B------:R-:W-:Y:S04]  /*3d60*/  STS.U16 [R2+UR8+0x6a00], R212 ;  /* 0x006a00d402007988 */ /* 0x000fe80008000408 */
[----:B------:R0:W-:Y:S04]  /*3d70*/  STS.U16 [R2+UR8+0x7a00], R213 ;  /* 0x007a00d502007988 */ /* 0x0001e80008000408 */
[----:B------:R-:W-:Y:S04]  /*3d80*/  STS.U16 [R5+UR8+0xc00], R84 ;  /* 0x000c005405007988 */ /* 0x000fe80008000408 */
        /* <DEDUP_REMOVED lines=14> */
[----:B------:R-:W-:Y:S01]  /*3e70*/  STS.U16 [R141+UR8+0x7e00], R144 ;  /* 0x007e00908d007988 */ /* 0x000fe20008000408 */
[----:B------:R-:W-:Y:S01]  /*3e80*/  BAR.SYNC.DEFER_BLOCKING 0x0 ;  /* 0x0000000000007b1d */ /* 0x000fe20000010000 */
[----:B------:R-:W-:-:S02]  /*3e90*/  LOP3.LUT R3, R3, 0x10, R115, 0x78, !PT ;  /* 0x0000001003037812 */ /* 0x000fc400078e7873 */
[----:B------:R-:W-:-:S05]  /*3ea0*/  LOP3.LUT R143, R143, 0x10, RZ, 0xc0, !PT ;  /* 0x000000108f8f7812 */ /* 0x000fca00078ec0ff */
[----:B------:R-:W-:-:S05]  /*3eb0*/  IMAD R3, R143, 0x20, R3 ;  /* 0x000000208f037824 */ /* 0x000fca00078e0203 */
[----:B0-----:R-:W-:Y:S01]  /*3ec0*/  LOP3.LUT R2, R3, 0x20, RZ, 0x3c, !PT ;  /* 0x0000002003027812 */ /* 0x001fe200078e3cff */
[----:B------:R-:W-:Y:S04]  /*3ed0*/  LDSM.16.MT88.4 R80, [R3+UR8+0x8000] ;  /* 0x008000080350783b */ /* 0x000fe80008004200 */
[----:B------:R-:W0:Y:S04]  /*3ee0*/  LDSM.16.M88.4 R84, [R4+UR8] ;  /* 0x000000080454783b */ /* 0x000e280008000200 */
[----:B------:R-:W2:Y:S04]  /*3ef0*/  LDSM.16.MT88.4 R136, [R2+UR8+0x8000] ;  /* 0x008000080288783b */ /* 0x000ea80008004200 */
[----:B------:R-:W3:Y:S04]  /*3f00*/  LDSM.16.MT88.4 R76, [R3+UR8+0x8400] ;  /* 0x00840008034c783b */ /* 0x000ee80008004200 */
[----:B------:R-:W4:Y:S01]  /*3f10*/  LDSM.16.MT88.4 R108, [R2+UR8+0x8400] ;  /* 0x00840008026c783b */ /* 0x000f220008004200 */
[----:B-1----:R-:W-:-:S03]  /*3f20*/  LOP3.LUT R5, R4, 0x40, RZ, 0x3c, !PT ;  /* 0x0000004004057812 */ /* 0x002fc600078e3cff */
[----:B------:R-:W-:Y:S04]  /*3f30*/  LDSM.16.MT88.4 R116, [R3+UR8+0x8800] ;  /* 0x008800080374783b */ /* 0x000fe80008004200 */
[----:B------:R-:W1:Y:S04]  /*3f40*/  LDSM.16.M88.4 R88, [R5+UR8] ;  /* 0x000000080558783b */ /* 0x000e680008000200 */
[----:B------:R-:W5:Y:S01]  /*3f50*/  LDSM.16.MT88.4 R112, [R2+UR8+0x8800] ;  /* 0x008800080270783b */ /* 0x000f620008004200 */
[-C--:B0-----:R-:W-:Y:S08]  /*3f60*/  HMMA.16816.F32.BF16 R80, R80, R84.reuse, RZ ;  /* 0x000000545050723c */ /* 0x081ff000000418ff */
[----:B--2---:R-:W-:-:S12]  /*3f70*/  HMMA.16816.F32.BF16 R136, R136, R84, RZ ;  /* 0x000000548888723c */ /* 0x004fd800000418ff */
[-C--:B---3--:R-:W-:Y:S01]  /*3f80*/  HMMA.16816.F32.BF16 R76, R76, R86.reuse, R80 ;  /* 0x000000564c4c723c */ /* 0x088fe20000041850 */
[----:B------:R-:W0:Y:S07]  /*3f90*/  LDSM.16.MT88.4 R80, [R3+UR8+0x8c00] ;  /* 0x008c00080350783b */ /* 0x000e2e0008004200 */
[----:B----4-:R-:W-:Y:S01]  /*3fa0*/  HMMA.16816.F32.BF16 R84, R108, R86, R136 ;  /* 0x000000566c54723c */ /* 0x010fe20000041888 */
[----:B------:R-:W2:Y:S04]  /*3fb0*/  LDSM.16.MT88.4 R108, [R2+UR8+0x8c00] ;  /* 0x008c0008026c783b */ /* 0x000ea80008004200 */
[----:B------:R-:W-:Y:S07]  /*3fc0*/  LDSM.16.MT88.4 R136, [R3+UR8+0x9000] ;  /* 0x009000080388783b */ /* 0x000fee0008004200 */
[-C--:B-1----:R-:W-:Y:S01]  /*3fd0*/  HMMA.16816.F32.BF16 R116, R116, R88.reuse, R76 ;  /* 0x000000587474723c */ /* 0x082fe2000004184c */
[----:B------:R-:W1:Y:S07]  /*3fe0*/  LDSM.16.M88.4 R76, [R4+UR8+0x80] ;  /* 0x00008008044c783b */ /* 0x000e6e0008000200 */
[----:B-----5:R-:W-:Y:S01]  /*3ff0*/  HMMA.16816.F32.BF16 R112, R112, R88, R84 ;  /* 0x000000587070723c */ /* 0x020fe20000041854 */
[----:B------:R-:W3:Y:S11]  /*4000*/  LDSM.16.MT88.4 R84, [R2+UR8+0x9000] ;  /* 0x009000080254783b */ /* 0x000ef60008004200 */
[-C--:B0-----:R-:W-:Y:S01]  /*4010*/  HMMA.16816.F32.BF16 R80, R80, R90.reuse, R116 ;  /* 0x0000005a5050723c */ /* 0x081fe20000041874 */
[----:B------:R-:W0:Y:S07]  /*4020*/  LDSM.16.MT88.4 R116, [R3+UR8+0x9400] ;  /* 0x009400080374783b */ /* 0x000e2e0008004200 */
[----:B--2---:R-:W-:Y:S01]  /*4030*/  HMMA.16816.F32.BF16 R88, R108, R90, R112 ;  /* 0x0000005a6c58723c */ /* 0x004fe20000041870 */
[----:B------:R-:W2:Y:S04]  /*4040*/  LDSM.16.MT88.4 R112, [R2+UR8+0x9400] ;  /* 0x009400080270783b */ /* 0x000ea80008004200 */
[----:B------:R-:W-:Y:S07]  /*4050*/  LDSM.16.M88.4 R108, [R5+UR8+0x80] ;  /* 0x00008008056c783b */ /* 0x000fee0008000200 */
[-C--:B-1----:R-:W-:Y:S01]  /*4060*/  HMMA.16816.F32.BF16 R136, R136, R76.reuse, R80 ;  /* 0x0000004c8888723c */ /* 0x082fe20000041850 */
[----:B------:R-:W1:Y:S07]  /*4070*/  LDSM.16.MT88.4 R80, [R3+UR8+0x9800] ;  /* 0x009800080350783b */ /* 0x000e6e0008004200 */
[----:B---3--:R-:W-:Y:S01]  /*4080*/  HMMA.16816.F32.BF16 R84, R84, R76, R88 ;  /* 0x0000004c5454723c */ /* 0x008fe20000041858 */
[----:B------:R-:W3:Y:S11]  /*4090*/  LDSM.16.MT88.4 R88, [R2+UR8+0x9800] ;  /* 0x009800080258783b */ /* 0x000ef60008004200 */
[-C--:B0-----:R-:W-:Y:S01]  /*40a0*/  HMMA.16816.F32.BF16 R116, R116, R78.reuse, R136 ;  /* 0x0000004e7474723c */ /* 0x081fe20000041888 */
[----:B------:R-:W0:Y:S07]  /*40b0*/  LDSM.16.MT88.4 R136, [R3+UR8+0x9c00] ;  /* 0x009c00080388783b */ /* 0x000e2e0008004200 */
[----:B--2---:R-:W-:Y:S01]  /*40c0*/  HMMA.16816.F32.BF16 R84, R112, R78, R84 ;  /* 0x0000004e7054723c */ /* 0x004fe20000041854 */
[----:B------:R-:W2:Y:S04]  /*40d0*/  LDSM.16.MT88.4 R76, [R2+UR8+0x9c00] ;  /* 0x009c0008024c783b */ /* 0x000ea80008004200 */
[----:B------:R-:W-:Y:S07]  /*40e0*/  LDSM.16.MT88.4 R112, [R3+UR8+0xa000] ;  /* 0x00a000080370783b */ /* 0x000fee0008004200 */
[-C--:B-1----:R-:W-:Y:S01]  /*40f0*/  HMMA.16816.F32.BF16 R116, R80, R108.reuse, R116 ;  /* 0x0000006c5074723c */ /* 0x082fe20000041874 */
[----:B------:R-:W1:Y:S07]  /*4100*/  LDSM.16.M88.4 R80, [R4+UR8+0x100] ;  /* 0x000100080450783b */ /* 0x000e6e0008000200 */
[----:B---3--:R-:W-:Y:S01]  /*4110*/  HMMA.16816.F32.BF16 R88, R88, R108, R84 ;  /* 0x0000006c5858723c */ /* 0x008fe20000041854 */
        /* <DEDUP_REMOVED lines=31> */
[----:B------:R2:W4:Y:S11]  /*4310*/  LDSM.16.MT88.4 R80, [R2+UR8+0xbc00] ;  /* 0x00bc00080250783b */ /* 0x0005360008004200 */
[-C--:B-1----:R-:W-:Y:S08]  /*4320*/  HMMA.16816.F32.BF16 R112, R136, R108.reuse, R112 ;  /* 0x0000006c8870723c */ /* 0x082ff00000041870 */
[----:B---3--:R-:W-:Y:S01]  /*4330*/  HMMA.16816.F32.BF16 R76, R88, R108, R76 ;  /* 0x0000006c584c723c */ /* 0x008fe2000004184c */
[----:B--2---:R-:W-:-:S02]  /*4340*/  LOP3.LUT R2, R145, 0x3, RZ, 0xc0, !PT ;  /* 0x0000000391027812 */ /* 0x004fc400078ec0ff */
[----:B------:R-:W-:-:S03]  /*4350*/  LOP3.LUT R3, R145, 0xe0, RZ, 0xc0, !PT ;  /* 0x000000e091037812 */ /* 0x000fc600078ec0ff */
[----:B------:R-:W-:-:S06]  /*4360*/  IMAD.SHL.U32 R2, R2, 0x2, RZ ;  /* 0x0000000202027824 */ /* 0x000fcc00078e00ff */
[----:B0-----:R-:W-:Y:S01]  /*4370*/  HMMA.16816.F32.BF16 R112, R116, R110, R112 ;  /* 0x0000006e7470723c */ /* 0x001fe20000041870 */
[----:B------:R-:W-:-:S07]  /*4380*/  LEA.HI R2, R3, R2, RZ, 0x1e ;  /* 0x0000000203027211 */ /* 0x000fce00078ff0ff */
[----:B----4-:R-:W-:Y:S01]  /*4390*/  HMMA.16816.F32.BF16 R76, R80, R110, R76 ;  /* 0x0000006e504c723c */ /* 0x010fe2000004184c */
[----:B------:R-:W-:-:S05]  /*43a0*/  VIADD R2, R2, UR4 ;  /* 0x0000000402027c36 */ /* 0x000fca0008000000 */
[CC--:B------:R-:W-:Y:S02]  /*43b0*/  ISETP.GE.AND P5, PT, R250.reuse, R2.reuse, PT ;  /* 0x00000002fa00720c */ /* 0x0c0fe40003fa6270 */
[-C--:B------:R-:W-:Y:S02]  /*43c0*/  ISETP.GT.AND P6, PT, R250, R2.reuse, PT ;  /* 0x00000002fa00720c */ /* 0x080fe40003fc4270 */
[-C--:B------:R-:W-:Y:S01]  /*43d0*/  ISETP.GE.AND P2, PT, R249, R2.reuse, PT ;  /* 0x00000002f900720c */ /* 0x080fe20003f46270 */
[----:B------:R-:W-:Y:S01]  /*43e0*/  FMUL R3, R112, UR12 ;  /* 0x0000000c70037c20 */ /* 0x000fe20008400000 */
[----:B------:R-:W-:Y:S01]  /*43f0*/  FMUL R5, R113, UR12 ;  /* 0x0000000c71057c20 */ /* 0x000fe20008400000 */
[----:B------:R-:W-:Y:S01]  /*4400*/  FMUL R4, R114, UR12 ;  /* 0x0000000c72047c20 */ /* 0x000fe20008400000 */
[----:B------:R-:W-:Y:S01]  /*4410*/  FMUL R82, R115, UR12 ;  /* 0x0000000c73527c20 */ /* 0x000fe20008400000 */
[----:B------:R-:W-:Y:S02]  /*4420*/  ISETP.GT.AND P3, PT, R249, R2, PT ;  /* 0x00000002f900720c */ /* 0x000fe40003f64270 */
[----:B------:R-:W-:-:S02]  /*4430*/  FSEL R3, R3, -INF , P5 ;  /* 0xff80000003037808 */ /* 0x000fc40002800000 */
[----:B------:R-:W-:Y:S01]  /*4440*/  FSEL R5, R5, -INF , P6 ;  /* 0xff80000005057808 */ /* 0x000fe20003000000 */
[----:B------:R-:W-:Y:S01]  /*4450*/  FMUL R76, R76, UR12 ;  /* 0x0000000c4c4c7c20 */ /* 0x000fe20008400000 */
[----:B------:R-:W-:Y:S01]  /*4460*/  FSEL R4, R4, -INF , P2 ;  /* 0xff80000004047808 */ /* 0x000fe20001000000 */
[----:B------:R-:W-:Y:S01]  /*4470*/  FMUL R80, R77, UR12 ;  /* 0x0000000c4d507c20 */ /* 0x000fe20008400000 */
[----:B------:R-:W-:Y:S01]  /*4480*/  FMUL R78, R78, UR12 ;  /* 0x0000000c4e4e7c20 */ /* 0x000fe20008400000 */
[----:B------:R-:W-:Y:S01]  /*4490*/  FMUL R79, R79, UR12 ;  /* 0x0000000c4f4f7c20 */ /* 0x000fe20008400000 */
[----:B------:R-:W-:Y:S01]  /*44a0*/  BAR.SYNC.DEFER_BLOCKING 0x0 ;  /* 0x0000000000007b1d */ /* 0x000fe20000010000 */
[CC--:B------:R-:W-:Y:S02]  /*44b0*/  ISETP.GE.AND P4, PT, R248.reuse, R2.reuse, PT ;  /* 0x00000002f800720c */ /* 0x0c0fe40003f86270 */
[-C--:B------:R-:W-:Y:S02]  /*44c0*/  ISETP.GT.AND P5, PT, R248, R2.reuse, PT ;  /* 0x00000002f800720c */ /* 0x080fe40003fa4270 */
[----:B------:R-:W-:-:S02]  /*44d0*/  ISETP.GE.AND P6, PT, R247, R2, PT ;  /* 0x00000002f700720c */ /* 0x000fc40003fc6270 */
[----:B------:R-:W-:Y:S02]  /*44e0*/  ISETP.GT.AND P2, PT, R247, R2, PT ;  /* 0x00000002f700720c */ /* 0x000fe40003f44270 */
[----:B------:R-:W-:Y:S02]  /*44f0*/  FSEL R82, R82, -INF , P3 ;  /* 0xff80000052527808 */ /* 0x000fe40001800000 */
[----:B------:R-:W-:Y:S02]  /*4500*/  FSEL R77, R76, -INF , P4 ;  /* 0xff8000004c4d7808 */ /* 0x000fe40002000000 */
[----:B------:R-:W-:Y:S02]  /*4510*/  FSEL R80, R80, -INF , P5 ;  /* 0xff80000050507808 */ /* 0x000fe40002800000 */
[----:B------:R-:W-:Y:S02]  /*4520*/  FSEL R78, R78, -INF , P6 ;  /* 0xff8000004e4e7808 */ /* 0x000fe40003000000 */
[----:B------:R-:W-:-:S02]  /*4530*/  FSEL R79, R79, -INF , P2 ;  /* 0xff8000004f4f7808 */ /* 0x000fc40001000000 */
[----:B------:R-:W-:Y:S02]  /*4540*/  FMNMX R86, R3, R5, !PT ;  /* 0x0000000503567209 */ /* 0x000fe40007800000 */
[----:B------:R-:W-:Y:S02]  /*4550*/  FMNMX R84, R4, R82, !PT ;  /* 0x0000005204547209 */ /* 0x000fe40007800000 */
[----:B------:R-:W-:Y:S02]  /*4560*/  FMNMX R83, R77, R80, !PT ;  /* 0x000000504d537209 */ /* 0x000fe40007800000 */
[----:B------:R-:W-:Y:S01]  /*4570*/  FMNMX R81, R78, R79, !PT ;  /* 0x0000004f4e517209 */ /* 0x000fe20007800000 */
[----:B------:R-:W0:Y:S04]  /*4580*/  SHFL.BFLY PT, R87, R86, 0x2, 0x1f ;  /* 0x0c401f0056577f89 */ /* 0x000e2800000e0000 */
[----:B------:R-:W1:Y:S04]  /*4590*/  SHFL.BFLY PT, R85, R84, 0x2, 0x1f ;  /* 0x0c401f0054557f89 */ /* 0x000e6800000e0000 */
[----:B------:R-:W2:Y:S04]  /*45a0*/  SHFL.BFLY PT, R2, R83, 0x2, 0x1f ;  /* 0x0c401f0053027f89 */ /* 0x000ea800000e0000 */
[----:B------:R-:W3:Y:S01]  /*45b0*/  SHFL.BFLY PT, R76, R81, 0x2, 0x1f ;  /* 0x0c401f00514c7f89 */ /* 0x000ee200000e0000 */
[----:B0-----:R-:W-:-:S02]  /*45c0*/  FMNMX R87, R86, R87, !PT ;  /* 0x0000005756577209 */ /* 0x001fc40007800000 */
[----:B-1----:R-:W-:Y:S02]  /*45d0*/  FMNMX R85, R84, R85, !PT ;  /* 0x0000005554557209 */ /* 0x002fe40007800000 */
[----:B--2---:R-:W-:Y:S02]  /*45e0*/  FMNMX R2, R83, R2, !PT ;  /* 0x0000000253027209 */ /* 0x004fe40007800000 */
[----:B---3--:R-:W-:Y:S01]  /*45f0*/  FMNMX R76, R81, R76, !PT ;  /* 0x0000004c514c7209 */ /* 0x008fe20007800000 */
[----:B------:R-:W0:Y:S04]  /*4600*/  SHFL.BFLY PT, R86, R87, 0x1, 0x1f ;  /* 0x0c201f0057567f89 */ /* 0x000e2800000e0000 */
[----:B------:R-:W1:Y:S04]  /*4610*/  SHFL.BFLY PT, R81, R85, 0x1, 0x1f ;  /* 0x0c201f0055517f89 */ /* 0x000e6800000e0000 */
[----:B------:R-:W2:Y:S04]  /*4620*/  SHFL.BFLY PT, R83, R2, 0x1, 0x1f ;  /* 0x0c201f0002537f89 */ /* 0x000ea800000e0000 */
[----:B------:R-:W3:Y:S01]  /*4630*/  SHFL.BFLY PT, R84, R76, 0x1, 0x1f ;  /* 0x0c201f004c547f89 */ /* 0x000ee200000e0000 */
[----:B------:R-:W-:Y:S01]  /*4640*/  BSSY.RECONVERGENT B0, `(.L_x_1) ;  /* 0x0000008000007945 */ /* 0x000fe20003800200 */
[----:B0-----:R-:W-:-:S02]  /*4650*/  FMNMX R86, R87, R86, !PT ;  /* 0x0000005657567209 */ /* 0x001fc40007800000 */
[----:B-1----:R-:W-:Y:S02]  /*4660*/  FMNMX R81, R85, R81, !PT ;  /* 0x0000005155517209 */ /* 0x002fe40007800000 */
[----:B--2---:R-:W-:Y:S02]  /*4670*/  FMNMX R83, R2, R83, !PT ;  /* 0x0000005302537209 */ /* 0x004fe40007800000 */
[----:B---3--:R-:W-:Y:S01]  /*4680*/  FMNMX R84, R76, R84, !PT ;  /* 0x000000544c547209 */ /* 0x008fe20007800000 */
[----:B------:R-:W-:Y:S06]  /*4690*/  @P0 BRA `(.L_x_2) ;  /* 0x0000000000080947 */ /* 0x000fec0003800000 */
[----:B------:R0:W-:Y:S04]  /*46a0*/  STS [R246], R86 ;  /* 0x00000056f6007388 */ /* 0x0001e80000000800 */
[----:B------:R0:W-:Y:S02]  /*46b0*/  STS [R245], R81 ;  /* 0x00000051f5007388 */ /* 0x0001e40000000800 */
.L_x_2:
[----:B------:R-:W-:Y:S05]  /*46c0*/  BSYNC.RECONVERGENT B0 ;  /* 0x0000000000007941 */ /* 0x000fea0003800200 */
.L_x_1:
[----:B------:R-:W-:Y:S04]  /*46d0*/  BSSY.RECONVERGENT B0, `(.L_x_3) ;  /* 0x0000004000007945 */ /* 0x000fe80003800200 */
[----:B------:R-:W-:Y:S05]  /*46e0*/  @P0 BRA `(.L_x_4) ;  /* 0x0000000000080947 */ /* 0x000fea0003800000 */
[----:B------:R1:W-:Y:S04]  /*46f0*/  STS [R244], R83 ;  /* 0x00000053f4007388 */ /* 0x0003e80000000800 */
[----:B------:R1:W-:Y:S02]  /*4700*/  @!P0 STS [R243], R84 ;  /* 0x00000054f3008388 */ /* 0x0003e40000000800 */
.L_x_4:
[----:B------:R-:W-:Y:S05]  /*4710*/  BSYNC.RECONVERGENT B0 ;  /* 0x0000000000007941 */ /* 0x000fea0003800200 */
.L_x_3:
[----:B------:R-:W2:Y:S01]  /*4720*/  S2R R112, SR_TID.X ;  /* 0x0000000000707919 */ /* 0x000ea20000002100 */
[----:B------:R-:W-:Y:S01]  /*4730*/  BSSY.RECONVERGENT B0, `(.L_x_5) ;  /* 0x0000052000007945 */ /* 0x000fe20003800200 */
[----:B------:R-:W-:Y:S06]  /*4740*/  BAR.SYNC.DEFER_BLOCKING 0x0 ;  /* 0x0000000000007b1d */ /* 0x000fec0000010000 */
[----:B------:R-:W3:Y:S01]  /*4750*/  S2R R251, SR_TID.X ;  /* 0x0000000000fb7919 */ /* 0x000ee20000002100 */
[----:B--2---:R-:W-:-:S04]  /*4760*/  LOP3.LUT R112, R112, 0xff, RZ, 0xc0, !PT ;  /* 0x000000ff70707812 */ /* 0x004fc800078ec0ff */
[----:B------:R-:W-:-:S05]  /*4770*/  LEA R112, R112, UR8, 0x2 ;  /* 0x0000000870707c11 */ /* 0x000fca000f8e10ff */
[----:B------:R-:W2:Y:S01]  /*4780*/  LDS R2, [R112] ;  /* 0x0000000070027984 */ /* 0x000ea20000000800 */
[----:B---3--:R-:W-:-:S04]  /*4790*/  LOP3.LUT R251, R251, 0x1c, RZ, 0xc0, !PT ;  /* 0x0000001cfbfb7812 */ /* 0x008fc800078ec0ff */
[----:B------:R-:W-:Y:S01]  /*47a0*/  LEA R251, R251, UR8, 0x3 ;  /* 0x00000008fbfb7c11 */ /* 0x000fe2000f8e18ff */
[----:B--2---:R-:W2:Y:S02]  /*47b0*/  SHFL.BFLY PT, R76, R2, 0x4, 0x1f ;  /* 0x0c801f00024c7f89 */ /* 0x004ea400000e0000 */
[----:B--2---:R-:W-:-:S05]  /*47c0*/  FMNMX R76, R2, R76, !PT ;  /* 0x0000004c024c7209 */ /* 0x004fca0007800000 */
[----:B------:R-:W2:Y:S02]  /*47d0*/  SHFL.BFLY PT, R2, R76, 0x2, 0x1f ;  /* 0x0c401f004c027f89 */ /* 0x000ea400000e0000 */
[----:B--2---:R-:W-:-:S05]  /*47e0*/  FMNMX R2, R76, R2, !PT ;  /* 0x000000024c027209 */ /* 0x004fca0007800000 */
[----:B------:R-:W2:Y:S02]  /*47f0*/  SHFL.BFLY PT, R76, R2, 0x1, 0x1f ;  /* 0x0c201f00024c7f89 */ /* 0x000ea400000e0000 */
[----:B--2---:R-:W-:-:S05]  /*4800*/  FMNMX R76, R2, R76, !PT ;  /* 0x0000004c024c7209 */ /* 0x004fca0007800000 */
[----:B------:R-:W-:Y:S01]  /*4810*/  @!P1 STS [R112], R76 ;  /* 0x0000004c70009388 */ /* 0x000fe20000000800 */
[----:B------:R-:W-:Y:S06]  /*4820*/  BAR.SYNC.DEFER_BLOCKING 0x0 ;  /* 0x0000000000007b1d */ /* 0x000fec0000010000 */
[----:B------:R-:W2:Y:S04]  /*4830*/  LDS R2, [R251] ;  /* 0x00000000fb027984 */ /* 0x000ea80000000800 */
[----:B------:R-:W3:Y:S04]  /*4840*/  LDS R76, [R237] ;  /* 0x00000000ed4c7984 */ /* 0x000ee80000000800 */
[----:B-1----:R-:W1:Y:S04]  /*4850*/  LDS R84, [R235] ;  /* 0x00000000eb547984 */ /* 0x002e680000000800 */
[----:B0-----:R-:W0:Y:S01]  /*4860*/  LDS R81, [R233] ;  /* 0x00000000e9517984 */ /* 0x001e220000000800 */
[----:B--2---:R-:W-:-:S05]  /*4870*/  FMNMX R2, R2, R10, !PT ;  /* 0x0000000a02027209 */ /* 0x004fca0007800000 */
[--C-:B------:R-:W-:Y:S01]  /*4880*/  FADD R83, R3, -R2.reuse ;  /* 0x8000000203537221 */ /* 0x100fe20000000000 */
[----:B---3--:R-:W-:Y:S01]  /*4890*/  FMNMX R3, R76, R11, !PT ;  /* 0x0000000b4c037209 */ /* 0x008fe20007800000 */
[----:B------:R-:W-:Y:S01]  /*48a0*/  FADD R5, R5, -R2 ;  /* 0x8000000205057221 */ /* 0x000fe20000000000 */
[----:B------:R-:W-:Y:S01]  /*48b0*/  FADD R118, -R2, R10 ;  /* 0x0000000a02767221 */ /* 0x000fe20000000100 */
[----:B------:R-:W-:Y:S02]  /*48c0*/  FMUL R76, R83, 1.4426950216293334961 ;  /* 0x3fb8aa3b534c7820 */ /* 0x000fe40000400000 */
[----:B------:R-:W-:Y:S01]  /*48d0*/  FADD R4, R4, -R3 ;  /* 0x8000000304047221 */ /* 0x000fe20000000000 */
[----:B------:R-:W-:Y:S01]  /*48e0*/  FMUL R5, R5, 1.4426950216293334961 ;  /* 0x3fb8aa3b05057820 */ /* 0x000fe20000400000 */
[----:B------:R-:W-:Y:S01]  /*48f0*/  FADD R11, -R3, R11 ;  /* 0x0000000b030b7221 */ /* 0x000fe20000000100 */
[----:B------:R-:W-:Y:S01]  /*4900*/  FMUL R118, R118, 1.4426950216293334961 ;  /* 0x3fb8aa3b76767820 */ /* 0x000fe20000400000 */
[----:B------:R-:W-:Y:S01]  /*4910*/  FMUL R4, R4, 1.4426950216293334961 ;  /* 0x3fb8aa3b04047820 */ /* 0x000fe20000400000 */
[----:B------:R2:W-:Y:S01]  /*4920*/  MUFU.EX2 R83, R5 ;  /* 0x0000000500537308 */ /* 0x0005e20000000800 */
[----:B------:R-:W-:-:S07]  /*4930*/  FMUL R11, R11, 1.4426950216293334961 ;  /* 0x3fb8aa3b0b0b7820 */ /* 0x000fce0000400000 */
[----:B------:R-:W3:Y:S01]  /*4940*/  MUFU.EX2 R76, R76 ;  /* 0x0000004c004c7308 */ /* 0x000ee20000000800 */
[----:B--2---:R-:W-:-:S04]  /*4950*/  FADD R5, R82, -R3 ;  /* 0x8000000352057221 */ /* 0x004fc80000000000 */
[----:B------:R-:W-:-:S03]  /*4960*/  FMUL R5, R5, 1.4426950216293334961 ;  /* 0x3fb8aa3b05057820 */ /* 0x000fc60000400000 */
[----:B------:R1:W-:Y:S08]  /*4970*/  MUFU.EX2 R82, R4 ;  /* 0x0000000400527308 */ /* 0x0003f00000000800 */
[----:B------:R-:W-:Y:S01]  /*4980*/  MUFU.EX2 R119, R11 ;  /* 0x0000000b00777308 */ /* 0x000fe20000000800 */
[----:B-1----:R-:W-:Y:S01]  /*4990*/  FMNMX R4, R84, R12, !PT ;  /* 0x0000000c54047209 */ /* 0x002fe20007800000 */
[----:B---3--:R-:W-:-:S04]  /*49a0*/  FADD R91, R76, R83 ;  /* 0x000000534c5b7221 */ /* 0x008fc80000000000 */
[--C-:B------:R-:W-:Y:S01]  /*49b0*/  FADD R84, R77, -R4.reuse ;  /* 0x800000044d547221 */ /* 0x100fe20000000000 */
[----:B------:R-:W-:Y:S01]  /*49c0*/  FADD R80, R80, -R4 ;  /* 0x8000000450507221 */ /* 0x000fe20000000000 */
[----:B------:R0:W1:Y:S01]  /*49d0*/  MUFU.EX2 R77, R5 ;  /* 0x00000005004d7308 */ /* 0x0000620000000800 */
[----:B------:R-:W2:Y:S01]  /*49e0*/  SHFL.BFLY PT, R90, R91, 0x2, 0x1f ;  /* 0x0c401f005b5a7f89 */ /* 0x000ea200000e0000 */
[----:B------:R-:W-:Y:S01]  /*49f0*/  FADD R12, -R4, R12 ;  /* 0x0000000c040c7221 */ /* 0x000fe20000000100 */
[----:B------:R-:W-:-:S03]  /*4a00*/  FMUL R80, R80, 1.4426950216293334961 ;  /* 0x3fb8aa3b50507820 */ /* 0x000fc60000400000 */
[----:B------:R-:W-:Y:S02]  /*4a10*/  FMUL R12, R12, 1.4426950216293334961 ;  /* 0x3fb8aa3b0c0c7820 */ /* 0x000fe40000400000 */
[----:B------:R-:W-:Y:S01]  /*4a20*/  MUFU.EX2 R118, R118 ;  /* 0x0000007600767308 */ /* 0x000fe20000000800 */
[----:B0-----:R-:W-:Y:S01]  /*4a30*/  FMNMX R5, R81, R13, !PT ;  /* 0x0000000d51057209 */ /* 0x001fe20007800000 */
[----:B------:R-:W-:-:S04]  /*4a40*/  FMUL R81, R84, 1.4426950216293334961 ;  /* 0x3fb8aa3b54517820 */ /* 0x000fc80000400000 */
[--C-:B------:R-:W-:Y:S01]  /*4a50*/  FADD R84, R78, -R5.reuse ;  /* 0x800000054e547221 */ /* 0x100fe20000000000 */
[----:B------:R-:W-:Y:S01]  /*4a60*/  FADD R79, R79, -R5 ;  /* 0x800000054f4f7221 */ /* 0x000fe20000000000 */
[----:B------:R0:W-:Y:S01]  /*4a70*/  MUFU.EX2 R78, R80 ;  /* 0x00000050004e7308 */ /* 0x0001e20000000800 */
[----:B-1----:R-:W-:Y:S01]  /*4a80*/  FADD R89, R82, R77 ;  /* 0x0000004d52597221 */ /* 0x002fe20000000000 */
[----:B------:R-:W-:Y:S01]  /*4a90*/  FADD R13, -R5, R13 ;  /* 0x0000000d050d7221 */ /* 0x000fe20000000100 */
[----:B------:R-:W-:-:S03]  /*4aa0*/  FMUL R79, R79, 1.4426950216293334961 ;  /* 0x3fb8aa3b4f4f7820 */ /* 0x000fc60000400000 */
[----:B------:R-:W1:Y:S01]  /*4ab0*/  SHFL.BFLY PT, R88, R89, 0x2, 0x1f ;  /* 0x0c401f0059587f89 */ /* 0x000e6200000e0000 */
[----:B------:R-:W-:Y:S01]  /*4ac0*/  FMUL R13, R13, 1.4426950216293334961 ;  /* 0x3fb8aa3b0d0d7820 */ /* 0x000fe20000400000 */
[----:B------:R-:W3:Y:S01]  /*4ad0*/  MUFU.EX2 R81, R81 ;  /* 0x0000005100517308 */ /* 0x000ee20000000800 */
[----:B0-----:R-:W-:Y:S01]  /*4ae0*/  FMUL R80, R84, 1.4426950216293334961 ;  /* 0x3fb8aa3b54507820 */ /* 0x001fe20000400000 */
[----:B--2---:R-:W-:-:S05]  /*4af0*/  FADD R10, R91, R90 ;  /* 0x0000005a5b0a7221 */ /* 0x004fca0000000000 */
[----:B------:R-:W0:Y:S01]  /*4b00*/  SHFL.BFLY PT, R11, R10, 0x1, 0x1f ;  /* 0x0c201f000a0b7f89 */ /* 0x000e2200000e0000 */
[----:B------:R-:W-:Y:S08]  /*4b10*/  MUFU.EX2 R80, R80 ;  /* 0x0000005000507308 */ /* 0x000ff00000000800 */
[----:B------:R-:W2:Y:S01]  /*4b20*/  MUFU.EX2 R79, R79 ;  /* 0x0000004f004f7308 */ /* 0x000ea20000000800 */
[----:B---3--:R-:W-:-:S05]  /*4b30*/  FADD R84, R81, R78 ;  /* 0x0000004e51547221 */ /* 0x008fca0000000000 */
[----:B------:R-:W3:Y:S01]  /*4b40*/  SHFL.BFLY PT, R86, R84, 0x2, 0x1f ;  /* 0x0c401f0054567f89 */ /* 0x000ee200000e0000 */
[----:B-1----:R-:W-:Y:S01]  /*4b50*/  FADD R88, R89, R88 ;  /* 0x0000005859587221 */ /* 0x002fe20000000000 */
[----:B------:R-:W1:Y:S04]  /*4b60*/  MUFU.EX2 R12, R12 ;  /* 0x0000000c000c7308 */ /* 0x000e680000000800 */
[----:B------:R-:W4:Y:S01]  /*4b70*/  SHFL.BFLY PT, R89, R88, 0x1, 0x1f ;  /* 0x0c201f0058597f89 */ /* 0x000f2200000e0000 */
[----:B0-----:R-:W-:-:S03]  /*4b80*/  FADD R11, R10, R11 ;  /* 0x0000000b0a0b7221 */ /* 0x001fc60000000000 */
[----:B------:R-:W0:Y:S01]  /*4b90*/  MUFU.EX2 R13, R13 ;  /* 0x0000000d000d7308 */ /* 0x000e220000000800 */
[----:B--2---:R-:W-:-:S05]  /*4ba0*/  FADD R85, R80, R79 ;  /* 0x0000004f50557221 */ /* 0x004fca0000000000 */
[----:B------:R-:W2:Y:S01]  /*4bb0*/  SHFL.BFLY PT, R87, R85, 0x2, 0x1f ;  /* 0x0c401f0055577f89 */ /* 0x000ea200000e0000 */
[----:B---3--:R-:W-:-:S05]  /*4bc0*/  FADD R86, R84, R86 ;  /* 0x0000005654567221 */ /* 0x008fca0000000000 */
[----:B------:R3:W0:Y:S01]  /*4bd0*/  SHFL.BFLY PT, R84, R86, 0x1, 0x1f ;  /* 0x0c201f0056547f89 */ /* 0x00062200000e0000 */
[----:B----4-:R-:W-:Y:S01]  /*4be0*/  FADD R89, R88, R89 ;  /* 0x0000005958597221 */ /* 0x010fe20000000000 */
[----:B--2---:R-:W-:-:S05]  /*4bf0*/  FADD R87, R85, R87 ;  /* 0x0000005755577221 */ /* 0x004fca0000000000 */
[----:B------:R3:W2:Y:S01]  /*4c00*/  SHFL.BFLY PT, R85, R87, 0x1, 0x1f ;  /* 0x0c201f0057557f89 */ /* 0x0006a200000e0000 */
[----:B------:R-:W-:Y:S06]  /*4c10*/  BAR.SYNC.DEFER_BLOCKING 0x0 ;  /* 0x0000000000007b1d */ /* 0x000fec0000010000 */
[----:B-1----:R-:W-:Y:S05]  /*4c20*/  @P0 BRA `(.L_x_6) ;  /* 0x0000000000080947 */ /* 0x002fea0003800000 */
[----:B------:R1:W-:Y:S04]  /*4c30*/  STS [R246], R11 ;  /* 0x0000000bf6007388 */ /* 0x0003e80000000800 */
[----:B------:R1:W-:Y:S02]  /*4c40*/  STS [R245], R89 ;  /* 0x00000059f5007388 */ /* 0x0003e40000000800 */
.L_x_6:
[----:B------:R-:W-:Y:S05]  /*4c50*/  BSYNC.RECONVERGENT B0 ;  /* 0x0000000000007941 */ /* 0x000fea0003800200 */
.L_x_5:
[----:B------:R-:W-:Y:S01]  /*4c60*/  BSSY.RECONVERGENT B0, `(.L_x_7) ;  /* 0x0000006000007945 */ /* 0x000fe20003800200 */
[----:B0-----:R-:W-:Y:S01]  /*4c70*/  FADD R84, R86, R84 ;  /* 0x0000005456547221 */ /* 0x001fe20000000000 */
[----:B--2---:R-:W-:Y:S02]  /*4c80*/  FADD R85, R87, R85 ;  /* 0x0000005557557221 */ /* 0x004fe40000000000 */
[----:B------:R-:W-:Y:S05]  /*4c90*/  @P0 BRA `(.L_x_8) ;  /* 0x0000000000080947 */ /* 0x000fea0003800000 */
[----:B------:R0:W-:Y:S04]  /*4ca0*/  STS [R244], R84 ;  /* 0x00000054f4007388 */ /* 0x0001e80000000800 */
[----:B------:R0:W-:Y:S02]  /*4cb0*/  @!P0 STS [R243], R85 ;  /* 0x00000055f3008388 */ /* 0x0001e40000000800 */
.L_x_8:
[----:B------:R-:W-:Y:S05]  /*4cc0*/  BSYNC.RECONVERGENT B0 ;  /* 0x0000000000007941 */ /* 0x000fea0003800200 */
.L_x_7:
[----:B------:R-:W2:Y:S01]  /*4cd0*/  LDL.64 R136, [R1+0x200] ;  /* 0x0002000001887983 */ /* 0x000ea20000100a00 */
[----:B------:R-:W-:Y:S06]  /*4ce0*/  BAR.SYNC.DEFER_BLOCKING 0x0 ;  /* 0x0000000000007b1d */ /* 0x000fec0000010000 */
[----:B------:R-:W4:Y:S04]  /*4cf0*/  LDL.64 R90, [R1+0x220] ;  /* 0x00022000015a7983 */ /* 0x000f280000100a00 */
[----:B-1-3--:R-:W3:Y:S04]  /*4d00*/  LDL.64 R88, [R1+0x210] ;  /* 0x0002100001587983 */ /* 0x00aee80000100a00 */
[----:B0-----:R-:W3:Y:S04]  /*4d10*/  LDL.64 R84, [R1+0x208] ;  /* 0x0002080001547983 */ /* 0x001ee80000100a00 */
[----:B------:R-:W3:Y:S04]  /*4d20*/  LDL.64 R144, [R1+0x1e0] ;  /* 0x0001e00001907983 */ /* 0x000ee80000100a00 */
[----:B------:R-:W0:Y:S04]  /*4d30*/  LDS R10, [R112] ;  /* 0x00000000700a7984 */ /* 0x000e280000000800 */
[----:B------:R-:W3:Y:S04]  /*4d40*/  LDL.64 R86, [R1+0x218] ;  /* 0x0002180001567983 */ /* 0x000ee80000100a00 */
[----:B------:R-:W3:Y:S04]  /*4d50*/  LDL.64 R114, [R1+0x1f8] ;  /* 0x0001f80001727983 */ /* 0x000ee80000100a00 */
[----:B------:R-:W3:Y:S04]  /*4d60*/  LDL.64 R116, [R1+0x228] ;  /* 0x0002280001747983 */ /* 0x000ee80000100a00 */
[----:B------:R-:W3:Y:S04]  /*4d70*/  LDL.64 R110, [R1+0x1f0] ;  /* 0x0001f000016e7983 */ /* 0x000ee80000100a00 */
[----:B------:R-:W3:Y:S04]  /*4d80*/  LDL.64 R108, [R1+0x1e8] ;  /* 0x0001e800016c7983 */ /* 0x000ee80000100a00 */
[----:B------:R-:W3:Y:S04]  /*4d90*/  LDL.64 R138, [R1+0x1d8] ;  /* 0x0001d800018a7983 */ /* 0x000ee80000100a00 */
[----:B0-----:R-:W0:Y:S02]  /*4da0*/  SHFL.BFLY PT, R11, R10, 0x4, 0x1f ;  /* 0x0c801f000a0b7f89 */ /* 0x001e2400000e0000 */
[----:B0-----:R-:W-:-:S05]  /*4db0*/  FADD R11, R10, R11 ;  /* 0x0000000b0a0b7221 */ /* 0x001fca0000000000 */
[----:B------:R-:W0:Y:S02]  /*4dc0*/  SHFL.BFLY PT, R10, R11, 0x2, 0x1f ;  /* 0x0c401f000b0a7f89 */ /* 0x000e2400000e0000 */
[----:B0-----:R-:W-:-:S05]  /*4dd0*/  FADD R10, R11, R10 ;  /* 0x0000000a0b0a7221 */ /* 0x001fca0000000000 */
[----:B------:R-:W0:Y:S04]  /*4de0*/  SHFL.BFLY PT, R11, R10, 0x1, 0x1f ;  /* 0x0c201f000a0b7f89 */ /* 0x000e2800000e0000 */
[----:B------:R-:W-:Y:S04]  /*4df0*/  STL [R1+0x230], R8 ;  /* 0x0002300801007387 */ /* 0x000fe80000100800 */
[----:B------:R-:W3:Y:S04]  /*4e00*/  LDL.64 R166, [R1+0x1c8] ;  /* 0x0001c80001a67983 */ /* 0x000ee80000100a00 */
[----:B------:R-:W3:Y:S04]  /*4e10*/  LDL.64 R140, [R1+0x1b0] ;  /* 0x0001b000018c7983 */ /* 0x000ee80000100a00 */
[----:B------:R-:W3:Y:S04]  /*4e20*/  LDL.64 R142, [R1+0x1b8] ;  /* 0x0001b800018e7983 */ /* 0x000ee80000100a00 */
[----:B------:R-:W3:Y:S01]  /*4e30*/  LDL.64 R200, [R1+0x178] ;  /* 0x0001780001c87983 */ /* 0x000ee20000100a00 */
[----:B0-----:R-:W-:-:S03]  /*4e40*/  FADD R10, R10, R11 ;  /* 0x0000000b0a0a7221 */ /* 0x001fc60000000000 */
[----:B------:R-:W3:Y:S04]  /*4e50*/  LDL.64 R154, [R1+0x198] ;  /* 0x00019800019a7983 */ /* 0x000ee80000100a00 */
[----:B------:R0:W-:Y:S04]  /*4e60*/  @!P1 STS [R112], R10 ;  /* 0x0000000a70009388 */ /* 0x0001e80000000800 */
[----:B------:R-:W3:Y:S04]  /*4e70*/  LDL.64 R146, [R1+0x1c0] ;  /* 0x0001c00001927983 */ /* 0x000ee80000100a00 */
[----:B------:R-:W3:Y:S04]  /*4e80*/  LDL.64 R204, [R1+0x190] ;  /* 0x0001900001cc7983 */ /* 0x000ee80000100a00 */
[----:B0-----:R-:W3:Y:S04]  /*4e90*/  LDL.64 R112, [R1+0x1d0] ;  /* 0x0001d00001707983 */ /* 0x001ee80000100a00 */
[----:B------:R-:W3:Y:S04]  /*4ea0*/  LDL.64 R198, [R1+0x170] ;  /* 0x0001700001c67983 */ /* 0x000ee80000100a00 */
[----:B------:R-:W3:Y:S04]  /*4eb0*/  LDL.64 R212, [R1+0x140] ;  /* 0x0001400001d47983 */ /* 0x000ee80000100a00 */
[----:B------:R-:W3:Y:S04]  /*4ec0*/  LDL.64 R216, [R1+0x148] ;  /* 0x0001480001d87983 */ /* 0x000ee80000100a00 */
[----:B------:R-:W3:Y:S04]  /*4ed0*/  LDL.64 R208, [R1+0x120] ;  /* 0x0001200001d07983 */ /* 0x000ee80000100a00 */
[----:B------:R-:W3:Y:S04]  /*4ee0*/  LDL.64 R224, [R1+0x108] ;  /* 0x0001080001e07983 */ /* 0x000ee80000100a00 */
[----:B------:R-:W3:Y:S04]  /*4ef0*/  LDL.64 R220, [R1+0x100] ;  /* 0x0001000001dc7983 */ /* 0x000ee80000100a00 */
[----:B------:R-:W3:Y:S04]  /*4f00*/  LDL.64 R238, [R1+0x88] ;  /* 0x0000880001ee7983 */ /* 0x000ee80000100a00 */
[----:B------:R-:W3:Y:S04]  /*4f10*/  LDL.64 R228, [R1+0xa8] ;  /* 0x0000a80001e47983 */ /* 0x000ee80000100a00 */
[----:B------:R-:W3:Y:S01]  /*4f20*/  LDL.64 R240, [R1+0x48] ;  /* 0x0000480001f07983 */ /* 0x000ee20000100a00 */
[C---:B--2---:R-:W-:Y:S01]  /*4f30*/  IMAD.WIDE R10, R7.reuse, 0x2, R136 ;  /* 0x00000002070a7825 */ /* 0x044fe200078e0288 */
[----:B------:R-:W-:Y:S06]  /*4f40*/  BAR.SYNC.DEFER_BLOCKING 0x0 ;  /* 0x0000000000007b1d */ /* 0x000fec0000010000 */
[----:B------:R-:W2:Y:S01]  /*4f50*/  LDL.64 R136, [R1+0x1a8] ;  /* 0x0001a80001887983 */ /* 0x000ea20000100a00 */
[----:B----4-:R-:W-:-:S04]  /*4f60*/  IMAD.WIDE R90, R7, 0x2, R90 ;  /* 0x00000002075a7825 */ /* 0x010fc800078e025a */
[----:B---3--:R-:W-:-:S04]  /*4f70*/  IMAD.WIDE R88, R7, 0x2, R88 ;  /* 0x0000000207587825 */ /* 0x008fc800078e0258 */
[C---:B------:R-:W-:Y:S01]  /*4f80*/  IMAD.WIDE R84, R7.reuse, 0x2, R84 ;  /* 0x0000000207547825 */ /* 0x040fe200078e0254 */
[----:B------:R0:W3:Y:S04]  /*4f90*/  LDG.E.U16 R153, desc[UR10][R90.64] ;  /* 0x0000000a5a997981 */ /* 0x0000e8000c1e1500 */
[----:B------:R-:W4:Y:S01]  /*4fa0*/  LDG.E.U16 R152, desc[UR10][R88.64] ;  /* 0x0000000a58987981 */ /* 0x000f22000c1e1500 */
[----:B------:R-:W-:-:S03]  /*4fb0*/  IMAD.WIDE R86, R7, 0x2, R86 ;  /* 0x0000000207567825 */ /* 0x000fc600078e0256 */
[----:B------:R-:W3:Y:S01]  /*4fc0*/  LDG.E.U16 R151, desc[UR10][R10.64] ;  /* 0x0000000a0a977981 */ /* 0x000ee2000c1e1500 */
[----:B0-----:R-:W-:-:S03]  /*4fd0*/  IMAD.WIDE R90, R7, 0x2, R144 ;  /* 0x00000002075a7825 */ /* 0x001fc600078e0290 */
[----:B------:R-:W3:Y:S04]  /*4fe0*/  LDL.64 R144, [R1+0x188] ;  /* 0x0001880001907983 */ /* 0x000ee80000100a00 */
[----:B------:R0:W4:Y:S04]  /*4ff0*/  LDG.E.U16 R89, desc[UR10][R84.64] ;  /* 0x0000000a54597981 */ /* 0x000128000c1e1500 */
[----:B------:R1:W4:Y:S01]  /*5000*/  LDG.E.U16 R149, desc[UR10][R90.64] ;  /* 0x0000000a5a957981 */ /* 0x000322000c1e1500 */
[----:B------:R-:W-:-:S03]  /*5010*/  IMAD.WIDE R108, R7, 0x2, R108 ;  /* 0x00000002076c7825 */ /* 0x000fc600078e026c */
[----:B------:R-:W4:Y:S01]  /*5020*/  LDG.E.U16 R87, desc[UR10][R86.64] ;  /* 0x0000000a56577981 */ /* 0x000f22000c1e1500 */
[----:B0-----:R-:W-:-:S03]  /*5030*/  IMAD.WIDE R84, R7, 0x2, R114 ;  /* 0x0000000207547825 */ /* 0x001fc600078e0272 */
[----:B------:R-:W4:Y:S01]  /*5040*/  LDL.64 R114, [R1+0x1a0] ;  /* 0x0001a00001727983 */ /* 0x000f220000100a00 */
[----:B------:R-:W-:-:S03]  /*5050*/  IMAD.WIDE R10, R7, 0x2, R138 ;  /* 0x00000002070a7825 */ /* 0x000fc600078e028a */
[----:B------:R-:W4:Y:S04]  /*5060*/  LDG.E.U16 R84, desc[UR10][R84.64] ;  /* 0x0000000a54547981 */ /* 0x000f28000c1e1500 */
[----:B------:R0:W4:Y:S04]  /*5070*/  LDG.E.U16 R86, desc[UR10][R10.64] ;  /* 0x0000000a0a567981 */ /* 0x000128000c1e1500 */
[----:B------:R-:W4:Y:S04]  /*5080*/  LDL.64 R138, [R1+0x180] ;  /* 0x00018000018a7983 */ /* 0x000f280000100a00 */
[----:B------:R0:W4:Y:S01]  /*5090*/  LDG.E.U16 R85, desc[UR10][R108.64] ;  /* 0x0000000a6c557981 */ /* 0x000122000c1e1500 */
[----:B------:R-:W-:-:S05]  /*50a0*/  IMAD.WIDE R110, R7, 0x2, R110 ;  /* 0x00000002076e7825 */ /* 0x000fca00078e026e */
[----:B------:R0:W4:Y:S01]  /*50b0*/  LDG.E.U16 R150, desc[UR10][R110.64] ;  /* 0x0000000a6e967981 */ /* 0x000122000c1e1500 */
[----:B-1----:R-:W-:-:S03]  /*50c0*/  IMAD.WIDE R90, R7, 0x2, R166 ;  /* 0x00000002075a7825 */ /* 0x002fc600078e02a6 */
[----:B------:R-:W4:Y:S01]  /*50d0*/  LDL.64 R166, [R1+0x158] ;  /* 0x0001580001a67983 */ /* 0x000f220000100a00 */
[----:B0-----:R-:W-:-:S03]  /*50e0*/  IMAD.WIDE R10, R7, 0x2, R140 ;  /* 0x00000002070a7825 */ /* 0x001fc600078e028c */
[----:B------:R-:W4:Y:S01]  /*50f0*/  LDL.64 R140, [R1+0x160] ;  /* 0x00016000018c7983 */ /* 0x000f220000100a00 */
[----:B------:R-:W-:-:S03]  /*5100*/  IMAD.WIDE R108, R7, 0x2, R142 ;  /* 0x00000002076c7825 */ /* 0x000fc600078e028e */
[----:B------:R-:W4:Y:S04]  /*5110*/  LDG.E.U16 R90, desc[UR10][R90.64] ;  /* 0x0000000a5a5a7981 */ /* 0x000f28000c1e1500 */
[----:B------:R-:W4:Y:S04]  /*5120*/  LDL.64 R142, [R1+0x168] ;  /* 0x00016800018e7983 */ /* 0x000f280000100a00 */
[----:B------:R-:W4:Y:S01]  /*5130*/  LDG.E.U16 R108, desc[UR10][R108.64] ;  /* 0x0000000a6c6c7981 */ /* 0x000f22000c1e1500 */
[----:B------:R-:W-:-:S05]  /*5140*/  IMAD.WIDE R112, R7, 0x2, R112 ;  /* 0x0000000207707825 */ /* 0x000fca00078e0270 */
[----:B------:R0:W4:Y:S01]  /*5150*/  LDG.E.U16 R148, desc[UR10][R112.64] ;  /* 0x0000000a70947981 */ /* 0x000122000c1e1500 */
[----:B------:R-:W-:-:S03]  /*5160*/  IMAD.WIDE R110, R7, 0x2, R146 ;  /* 0x00000002076e7825 */ /* 0x000fc600078e0292 */
[----:B------:R1:W4:Y:S04]  /*5170*/  LDG.E.U16 R146, desc[UR10][R10.64] ;  /* 0x0000000a0a927981 */ /* 0x000328000c1e1500 */
[----:B------:R-:W4:Y:S01]  /*5180*/  LDG.E.U16 R147, desc[UR10][R110.64] ;  /* 0x0000000a6e937981 */ /* 0x000f22000c1e1500 */
[----:B0-----:R-:W-:-:S03]  /*5190*/  IMAD.WIDE R112, R7, 0x2, R154 ;  /* 0x0000000207707825 */ /* 0x001fc600078e029a */
[----:B------:R-:W4:Y:S01]  /*51a0*/  LDL.64 R154, [R1+0x150] ;  /* 0x00015000019a7983 */ /* 0x000f220000100a00 */
[----:B-1----:R-:W-:-:S03]  /*51b0*/  IMAD.WIDE R10, R7, 0x2, R204 ;  /* 0x00000002070a7825 */ /* 0x002fc600078e02cc */
[----:B------:R-:W4:Y:S04]  /*51c0*/  LDL.64 R204, [R1+0x110] ;  /* 0x0001100001cc7983 */ /* 0x000f280000100a00 */
[----:B------:R-:W4:Y:S01]  /*51d0*/  LDG.E.U16 R88, desc[UR10][R112.64] ;  /* 0x0000000a70587981 */ /* 0x000f22000c1e1500 */
[----:B--2---:R-:W-:-:S05]  /*51e0*/  IMAD.WIDE R136, R7, 0x2, R136 ;  /* 0x0000000207887825 */ /* 0x004fca00078e0288 */
[----:B------:R0:W2:Y:S02]  /*51f0*/  LDG.E.U16 R91, desc[UR10][R136.64] ;  /* 0x0000000a885b7981 */ /* 0x0000a4000c1e1500 */
[C---:B0-----:R-:W-:Y:S02]  /*5200*/  IMAD.WIDE R136, R7.reuse, 0x2, R200 ;  /* 0x0000000207887825 */ /* 0x041fe400078e02c8 */
[----:B------:R-:W2:Y:S04]  /*5210*/  LDL.64 R200, [R1+0x138] ;  /* 0x0001380001c87983 */ /* 0x000ea80000100a00 */
[----:B------:R-:W2:Y:S01]  /*5220*/  LDG.E.U16 R109, desc[UR10][R136.64] ;  /* 0x0000000a886d7981 */ /* 0x000ea2000c1e1500 */
[----:B---3--:R-:W-:-:S03]  /*5230*/  IMAD.WIDE R110, R7, 0x2, R144 ;  /* 0x00000002076e7825 */ /* 0x008fc600078e0290 */
[----:B------:R-:W3:Y:S01]  /*5240*/  LDG.E.U16 R144, desc[UR10][R10.64] ;  /* 0x0000000a0a907981 */ /* 0x000ee2000c1e1500 */
[----:B----4-:R-:W-:-:S03]  /*5250*/  IMAD.WIDE R114, R7, 0x2, R114 ;  /* 0x0000000207727825 */ /* 0x010fc600078e0272 */
[----:B------:R-:W4:Y:S04]  /*5260*/  LDG.E.U16 R110, desc[UR10][R110.64] ;  /* 0x0000000a6e6e7981 */ /* 0x000f28000c1e1500 */
[----:B------:R0:W3:Y:S02]  /*5270*/  LDG.E.U16 R145, desc[UR10][R114.64] ;  /* 0x0000000a72917981 */ /* 0x0000e4000c1e1500 */
[C---:B0-----:R-:W-:Y:S02]  /*5280*/  IMAD.WIDE R114, R7.reuse, 0x2, R198 ;  /* 0x0000000207727825 */ /* 0x041fe400078e02c6 */
[----:B------:R-:W3:Y:S02]  /*5290*/  LDL.64 R198, [R1+0x130] ;  /* 0x0001300001c67983 */ /* 0x000ee40000100a00 */
[----:B------:R-:W-:-:S04]  /*52a0*/  IMAD.WIDE R138, R7, 0x2, R138 ;  /* 0x00000002078a7825 */ /* 0x000fc800078e028a */
[C---:B------:R-:W-:Y:S02]  /*52b0*/  IMAD.WIDE R136, R7.reuse, 0x2, R216 ;  /* 0x0000000207887825 */ /* 0x040fe400078e02d8 */
[----:B------:R-:W4:Y:S02]  /*52c0*/  LDL.64 R216, [R1+0xe8] ;  /* 0x0000e80001d87983 */ /* 0x000f240000100a00 */
[----:B------:R-:W-:-:S05]  /*52d0*/  IMAD.WIDE R10, R7, 0x2, R140 ;  /* 0x00000002070a7825 */ /* 0x000fca00078e028c */
[----:B------:R0:W4:Y:S01]  /*52e0*/  LDG.E.U16 R141, desc[UR10][R10.64] ;  /* 0x0000000a0a8d7981 */ /* 0x000122000c1e1500 */
[----:B------:R-:W-:-:S03]  /*52f0*/  IMAD.WIDE R112, R7, 0x2, R142 ;  /* 0x0000000207707825 */ /* 0x000fc600078e028e */
[----:B------:R-:W4:Y:S04]  /*5300*/  LDG.E.U16 R142, desc[UR10][R114.64] ;  /* 0x0000000a728e7981 */ /* 0x000f28000c1e1500 */
[----:B------:R1:W4:Y:S01]  /*5310*/  LDG.E.U16 R143, desc[UR10][R138.64] ;  /* 0x0000000a8a8f7981 */ /* 0x000322000c1e1500 */
[----:B0-----:R-:W-:-:S03]  /*5320*/  IMAD.WIDE R10, R7, 0x2, R212 ;  /* 0x00000002070a7825 */ /* 0x001fc600078e02d4 */
[----:B------:R-:W4:Y:S04]  /*5330*/  LDL.64 R212, [R1+0xf0] ;  /* 0x0000f00001d47983 */ /* 0x000f280000100a00 */
[----:B------:R-:W4:Y:S01]  /*5340*/  LDG.E.U16 R111, desc[UR10][R112.64] ;  /* 0x0000000a706f7981 */ /* 0x000f22000c1e1500 */
[----:B-1----:R-:W-:-:S03]  /*5350*/  IMAD.WIDE R138, R7, 0x2, R154 ;  /* 0x00000002078a7825 */ /* 0x002fc600078e029a */
[----:B------:R-:W4:Y:S04]  /*5360*/  LDL.64 R154, [R1+0x118] ;  /* 0x00011800019a7983 */ /* 0x000f280000100a00 */
[----:B------:R-:W4:Y:S04]  /*5370*/  LDG.E.U16 R140, desc[UR10][R138.64] ;  /* 0x0000000a8a8c7981 */ /* 0x000f28000c1e1500 */
[----:B------:R0:W4:Y:S02]  /*5380*/  LDG.E.U16 R139, desc[UR10][R10.64] ;  /* 0x0000000a0a8b7981 */ /* 0x000124000c1e1500 */
[----:B0-----:R-:W-:-:S02]  /*5390*/  IMAD.WIDE R10, R7, 0x2, R204 ;  /* 0x00000002070a7825 */ /* 0x001fc400078e02cc */
[----:B------:R-:W4:Y:S02]  /*53a0*/  LDL.64 R204, [R1+0xc8] ;  /* 0x0000c80001cc7983 */ /* 0x000f240000100a00 */
[C---:B--2---:R-:W-:Y:S02]  /*53b0*/  IMAD.WIDE R114, R7.reuse, 0x2, R200 ;  /* 0x0000000207727825 */ /* 0x044fe400078e02c8 */
[----:B------:R-:W2:Y:S02]  /*53c0*/  LDL.64 R200, [R1+0xf8] ;  /* 0x0000f80001c87983 */ /* 0x000ea40000100a00 */
[C---:B------:R-:W-:Y:S02]  /*53d0*/  IMAD.WIDE R112, R7.reuse, 0x2, R166 ;  /* 0x0000000207707825 */ /* 0x040fe400078e02a6 */
[----:B------:R-:W2:Y:S04]  /*53e0*/  LDL.64 R166, [R1+0x128] ;  /* 0x0001280001a67983 */ /* 0x000ea80000100a00 */
[----:B------:R-:W2:Y:S01]  /*53f0*/  LDG.E.U16 R113, desc[UR10][R112.64] ;  /* 0x0000000a70717981 */ /* 0x000ea2000c1e1500 */
[----:B------:R-:W-:-:S03]  /*5400*/  IMAD.WIDE R116, R7, 0x2, R116 ;  /* 0x0000000207747825 */ /* 0x000fc600078e0274 */
[----:B------:R-:W2:Y:S04]  /*5410*/  LDG.E.U16 R114, desc[UR10][R114.64] ;  /* 0x0000000a72727981 */ /* 0x000ea8000c1e1500 */
[----:B------:R-:W2:Y:S04]  /*5420*/  LDG.E.U16 R116, desc[UR10][R116.64] ;  /* 0x0000000a74747981 */ /* 0x000ea8000c1e1500 */
[----:B------:R0:W2:Y:S02]  /*5430*/  LDG.E.U16 R112, desc[UR10][R136.64] ;  /* 0x0000000a88707981 */ /* 0x0000a4000c1e1500 */
[----:B0-----:R-:W-:-:S02]  /*5440*/  IMAD.WIDE R136, R7, 0x2, R208 ;  /* 0x0000000207887825 */ /* 0x001fc400078e02d0 */
[----:B------:R-:W2:Y:S04]  /*5450*/  LDL.64 R208, [R1+0xd8] ;  /* 0x0000d80001d07983 */ /* 0x000ea80000100a00 */
[----:B------:R-:W2:Y:S04]  /*5460*/  LDG.E.U16 R137, desc[UR10][R136.64] ;  /* 0x0000000a88897981 */ /* 0x000ea8000c1e1500 */
[----:B------:R4:W2:Y:S01]  /*5470*/  LDG.E.U16 R136, desc[UR10][R10.64] ;  /* 0x0000000a0a887981 */ /* 0x0008a2000c1e1500 */
[----:B---3--:R-:W-:-:S05]  /*5480*/  IMAD.WIDE R198, R7, 0x2, R198 ;  /* 0x0000000207c67825 */ /* 0x008fca00078e02c6 */
[----:B------:R0:W3:Y:S01]  /*5490*/  LDG.E.U16 R138, desc[UR10][R198.64] ;  /* 0x0000000ac68a7981 */ /* 0x0000e2000c1e1500 */
[----:B----4-:R-:W-:-:S03]  /*54a0*/  IMAD.WIDE R10, R7, 0x2, R212 ;  /* 0x00000002070a7825 */ /* 0x010fc600078e02d4 */
[----:B------:R-:W4:Y:S01]  /*54b0*/  LDL.64 R212, [R1+0x98] ;  /* 0x0000980001d47983 */ /* 0x000f220000100a00 */
[----:B0-----:R-:W-:-:S04]  /*54c0*/  IMAD.WIDE R198, R7, 0x2, R204 ;  /* 0x0000000207c67825 */ /* 0x001fc800078e02cc */
[----:B--2---:R-:W-:-:S06]  /*54d0*/  IMAD.WIDE R200, R7, 0x2, R200 ;  /* 0x0000000207c87825 */ /* 0x004fcc00078e02c8 */
[----:B------:R-:W2:Y:S04]  /*54e0*/  LDG.E.U16 R200, desc[UR10][R200.64] ;  /* 0x0000000ac8c87981 */ /* 0x000ea8000c1e1500 */
[----:B------:R0:W2:Y:S02]  /*54f0*/  LDG.E.U16 R201, desc[UR10][R10.64] ;  /* 0x0000000a0ac97981 */ /* 0x0000a4000c1e1500 */
[C---:B0-----:R-:W-:Y:S02]  /*5500*/  IMAD.WIDE R10, R7.reuse, 0x2, R216 ;  /* 0x00000002070a7825 */ /* 0x041fe400078e02d8 */
[----:B------:R-:W2:Y:S04]  /*5510*/  LDL.64 R216, [R1+0x68] ;  /* 0x0000680001d87983 */ /* 0x000ea80000100a00 */
[----:B------:R-:W3:Y:S04]  /*5520*/  LDG.E.U16 R204, desc[UR10][R10.64] ;  /* 0x0000000a0acc7981 */ /* 0x000ee8000c1e1500 */
[----:B------:R-:W3:Y:S01]  /*5530*/  LDL.64 R10, [R1+0xb8] ;  /* 0x0000b800010a7983 */ /* 0x000ee20000100a00 */
[----:B------:R-:W-:-:S04]  /*5540*/  IMAD.WIDE R154, R7, 0x2, R154 ;  /* 0x00000002079a7825 */ /* 0x000fc800078e029a */
[C---:B------:R-:W-:Y:S01]  /*5550*/  IMAD.WIDE R166, R7.reuse, 0x2, R166 ;  /* 0x0000000207a67825 */ /* 0x040fe200078e02a6 */
[----:B------:R0:W3:Y:S04]  /*5560*/  LDG.E.U16 R115, desc[UR10][R154.64] ;  /* 0x0000000a9a737981 */ /* 0x0000e8000c1e1500 */
[----:B------:R1:W3:Y:S01]  /*5570*/  LDG.E.U16 R117, desc[UR10][R166.64] ;  /* 0x0000000aa6757981 */ /* 0x0002e2000c1e1500 */
[----:B0-----:R-:W-:-:S03]  /*5580*/  IMAD.WIDE R154, R7, 0x2, R224 ;  /* 0x00000002079a7825 */ /* 0x001fc600078e02e0 */
[----:B------:R-:W3:Y:S01]  /*5590*/  LDL.64 R224, [R1+0x38] ;  /* 0x0000380001e07983 */ /* 0x000ee20000100a00 */
[----:B-1----:R-:W-:-:S03]  /*55a0*/  IMAD.WIDE R166, R7, 0x2, R220 ;  /* 0x0000000207a67825 */ /* 0x002fc600078e02dc */
[----:B------:R-:W3:Y:S04]  /*55b0*/  LDG.E.U16 R154, desc[UR10][R154.64] ;  /* 0x0000000a9a9a7981 */ /* 0x000ee8000c1e1500 */
[----:B------:R-:W3:Y:S04]  /*55c0*/  LDL.64 R220, [R1+0x78] ;  /* 0x0000780001dc7983 */ /* 0x000ee80000100a00 */
[----:B------:R0:W3:Y:S02]  /*55d0*/  LDG.E.U16 R155, desc[UR10][R166.64] ;  /* 0x0000000aa69b7981 */ /* 0x0000e4000c1e1500 */
[----:B0-----:R-:W-:-:S02]  /*55e0*/  IMAD.WIDE R166, R7, 0x2, R208 ;  /* 0x0000000207a67825 */ /* 0x001fc400078e02d0 */
[----:B------:R4:W3:Y:S04]  /*55f0*/  LDG.E.U16 R208, desc[UR10][R198.64] ;  /* 0x0000000ac6d07981 */ /* 0x0008e8000c1e1500 */
[----:B------:R-:W3:Y:S01]  /*5600*/  LDG.E.U16 R205, desc[UR10][R166.64] ;  /* 0x0000000aa6cd7981 */ /* 0x000ee2000c1e1500 */
[----:B----4-:R-:W-:-:S05]  /*5610*/  IMAD.WIDE R198, R7, 0x2, R212 ;  /* 0x0000000207c67825 */ /* 0x010fca00078e02d4 */
[----:B------:R2:W4:Y:S02]  /*5620*/  LDG.E.U16 R213, desc[UR10][R198.64] ;  /* 0x0000000ac6d57981 */ /* 0x000524000c1e1500 */
[----:B--2---:R-:W-:-:S04]  /*5630*/  IMAD.WIDE R198, R7, 0x2, R216 ;  /* 0x0000000207c67825 */ /* 0x004fc800078e02d8 */
[----:B---3--:R-:W-:-:S05]  /*5640*/  IMAD.WIDE R10, R7, 0x2, R10 ;  /* 0x00000002070a7825 */ /* 0x008fca00078e020a */
[----:B------:R0:W2:Y:S02]  /*5650*/  LDG.E.U16 R209, desc[UR10][R10.64] ;  /* 0x0000000a0ad17981 */ /* 0x0000a4000c1e1500 */
[C---:B0-----:R-:W-:Y:S02]  /*5660*/  IMAD.WIDE R10, R7.reuse, 0x2, R238 ;  /* 0x00000002070a7825 */ /* 0x041fe400078e02ee */
[----:B------:R-:W3:Y:S04]  /*5670*/  LDL.64 R238, [R1+0x90] ;  /* 0x0000900001ee7983 */ /* 0x000ee80000100a00 */
[----:B------:R-:W2:Y:S04]  /*5680*/  LDG.E.U16 R216, desc[UR10][R10.64] ;  /* 0x0000000a0ad87981 */ /* 0x000ea8000c1e1500 */
[----:B------:R-:W2:Y:S01]  /*5690*/  LDL.64 R10, [R1+0x58] ;  /* 0x00005800010a7983 */ /* 0x000ea20000100a00 */
[----:B------:R-:W-:-:S03]  /*56a0*/  IMAD.WIDE R166, R7, 0x2, R228 ;  /* 0x0000000207a67825 */ /* 0x000fc600078e02e4 */
[----:B------:R-:W3:Y:S04]  /*56b0*/  LDL.64 R228, [R1+0xc0] ;  /* 0x0000c00001e47983 */ /* 0x000ee80000100a00 */
[----:B------:R0:W3:Y:S02]  /*56c0*/  LDG.E.U16 R212, desc[UR10][R166.64] ;  /* 0x0000000aa6d47981 */ /* 0x0000e4000c1e1500 */
[C---:B0-----:R-:W-:Y:S02]  /*56d0*/  IMAD.WIDE R166, R7.reuse, 0x2, R220 ;  /* 0x0000000207a67825 */ /* 0x041fe400078e02dc */
[----:B------:R0:W4:Y:S04]  /*56e0*/  LDG.E.U16 R220, desc[UR10][R198.64] ;  /* 0x0000000ac6dc7981 */ /* 0x000128000c1e1500 */
[----:B------:R1:W4:Y:S01]  /*56f0*/  LDG.E.U16 R217, desc[UR10][R166.64] ;  /* 0x0000000aa6d97981 */ /* 0x000322000c1e1500 */
[----:B0-----:R-:W-:-:S04]  /*5700*/  IMAD.WIDE R198, R7, 0x2, R224 ;  /* 0x0000000207c67825 */ /* 0x001fc800078e02e0 */
[C---:B-1----:R-:W-:Y:S01]  /*5710*/  IMAD.WIDE R166, R7.reuse, 0x2, R240 ;  /* 0x0000000207a67825 */ /* 0x042fe200078e02f0 */
[----:B------:R3:W4:Y:S04]  /*5720*/  LDG.E.U16 R225, desc[UR10][R198.64] ;  /* 0x0000000ac6e17981 */ /* 0x000728000c1e1500 */
[----:B------:R0:W4:Y:S04]  /*5730*/  LDG.E.U16 R224, desc[UR10][R166.64] ;  /* 0x0000000aa6e07981 */ /* 0x000128000c1e1500 */
[----:B------:R-:W4:Y:S04]  /*5740*/  LDL.64 R240, [R1+0x60] ;  /* 0x0000600001f07983 */ /* 0x000f280000100a00 */
[----:B------:R-:W0:Y:S01]  /*5750*/  LDL.64 R166, [R1+0xd0] ;  /* 0x0000d00001a67983 */ /* 0x000e220000100a00 */
[----:B--2---:R-:W-:-:S05]  /*5760*/  IMAD.WIDE R10, R7, 0x2, R10 ;  /* 0x00000002070a7825 */ /* 0x004fca00078e020a */
[----:B------:R1:W2:Y:S04]  /*5770*/  LDG.E.U16 R221, desc[UR10][R10.64] ;  /* 0x0000000a0add7981 */ /* 0x0002a8000c1e1500 */
[----:B------:R-:W1:Y:S01]  /*5780*/  LDL.64 R10, [R1+0xe0] ;  /* 0x0000e000010a7983 */ /* 0x000e620000100a00 */
[----:B---3--:R-:W-:-:S05]  /*5790*/  IMAD.WIDE R198, R7, 0x2, R228 ;  /* 0x0000000207c67825 */ /* 0x008fca00078e02e4 */
[----:B------:R-:W3:Y:S01]  /*57a0*/  LDG.E.U16 R232, desc[UR10][R198.64] ;  /* 0x0000000ac6e87981 */ /* 0x000ee2000c1e1500 */
[----:B0-----:R-:W-:-:S05]  /*57b0*/  IMAD.WIDE R166, R7, 0x2, R166 ;  /* 0x0000000207a67825 */ /* 0x001fca00078e02a6 */
[----:B------:R0:W2:Y:S04]  /*57c0*/  LDG.E.U16 R229, desc[UR10][R166.64] ;  /* 0x0000000aa6e57981 */ /* 0x0000a8000c1e1500 */
[----:B------:R-:W0:Y:S01]  /*57d0*/  LDL.64 R166, [R1+0xa0] ;  /* 0x0000a00001a67983 */ /* 0x000e220000100a00 */
[----:B-1----:R-:W-:-:S05]  /*57e0*/  IMAD.WIDE R10, R7, 0x2, R10 ;  /* 0x00000002070a7825 */ /* 0x002fca00078e020a */
[----:B------:R1:W2:Y:S04]  /*57f0*/  LDG.E.U16 R228, desc[UR10][R10.64] ;  /* 0x0000000a0ae47981 */ /* 0x0002a8000c1e1500 */
[----:B------:R-:W1:Y:S01]  /*5800*/  LDL.64 R10, [R1+0xb0] ;  /* 0x0000b000010a7983 */ /* 0x000e620000100a00 */
[----:B0-----:R-:W-:-:S05]  /*5810*/  IMAD.WIDE R166, R7, 0x2, R166 ;  /* 0x0000000207a67825 */ /* 0x001fca00078e02a6 */
[----:B------:R-:W2:Y:S04]  /*5820*/  LDG.E.U16 R236, desc[UR10][R166.64] ;  /* 0x0000000aa6ec7981 */ /* 0x000ea8000c1e1500 */
[----:B------:R-:W2:Y:S01]  /*5830*/  LDL.64 R166, [R1+0x70] ;  /* 0x0000700001a67983 */ /* 0x000ea20000100a00 */
[----:B-1----:R-:W-:-:S05]  /*5840*/  IMAD.WIDE R10, R7, 0x2, R10 ;  /* 0x00000002070a7825 */ /* 0x002fca00078e020a */
[----:B------:R-:W3:Y:S04]  /*5850*/  LDG.E.U16 R234, desc[UR10][R10.64] ;  /* 0x0000000a0aea7981 */ /* 0x000ee8000c1e1500 */
[----:B------:R-:W3:Y:S01]  /*5860*/  LDL.64 R10, [R1+0x80] ;  /* 0x00008000010a7983 */ /* 0x000ee20000100a00 */
[----:B------:R-:W-:-:S05]  /*5870*/  IMAD.WIDE R198, R7, 0x2, R238 ;  /* 0x0000000207c67825 */ /* 0x000fca00078e02ee */
[----:B------:R4:W3:Y:S02]  /*5880*/  LDG.E.U16 R238, desc[UR10][R198.64] ;  /* 0x0000000ac6ee7981 */ /* 0x0008e4000c1e1500 */
[----:B----4-:R-:W-:-:S05]  /*5890*/  IMAD.WIDE R198, R7, 0x2, R240 ;  /* 0x0000000207c67825 */ /* 0x010fca00078e02f0 */
[----:B------:R0:W4:Y:S04]  /*58a0*/  LDG.E.U16 R240, desc[UR10][R198.64] ;  /* 0x0000000ac6f07981 */ /* 0x000128000c1e1500 */
[----:B------:R-:W0:Y:S01]  /*58b0*/  LDL.64 R198, [R1+0x30] ;  /* 0x0000300001c67983 */ /* 0x000e220000100a00 */
[----:B--2---:R-:W-:-:S05]  /*58c0*/  IMAD.WIDE R166, R7, 0x2, R166 ;  /* 0x0000000207a67825 */ /* 0x004fca00078e02a6 */
[----:B------:R1:W2:Y:S04]  /*58d0*/  LDG.E.U16 R241, desc[UR10][R166.64] ;  /* 0x0000000aa6f17981 */ /* 0x0002a8000c1e1500 */
[----:B------:R-:W1:Y:S01]  /*58e0*/  LDL.64 R166, [R1+0x40] ;  /* 0x0000400001a67983 */ /* 0x000e620000100a00 */
[----:B---3--:R-:W-:-:S05]  /*58f0*/  IMAD.WIDE R10, R7, 0x2, R10 ;  /* 0x00000002070a7825 */ /* 0x008fca00078e020a */
[----:B------:R-:W3:Y:S04]  /*5900*/  LDG.E.U16 R239, desc[UR10][R10.64] ;  /* 0x0000000a0aef7981 */ /* 0x000ee8000c1e1500 */
[----:B------:R-:W2:Y:S01]  /*5910*/  LDL.64 R10, [R1+0x50] ;  /* 0x00005000010a7983 */ /* 0x000ea20000100a00 */
[----:B0-----:R-:W-:-:S06]  /*5920*/  IMAD.WIDE R198, R7, 0x2, R198 ;  /* 0x0000000207c67825 */ /* 0x001fcc00078e02c6 */
[----:B------:R-:W3:Y:S01]  /*5930*/  LDG.E.U16 R198, desc[UR10][R198.64] ;  /* 0x0000000ac6c67981 */ /* 0x000ee2000c1e1500 */
[----:B-1----:R-:W-:-:S06]  /*5940*/  IMAD.WIDE R166, R7, 0x2, R166 ;  /* 0x0000000207a67825 */ /* 0x002fcc00078e02a6 */
[----:B------:R0:W3:Y:S01]  /*5950*/  LDG.E.U16 R167, desc[UR10][R166.64] ;  /* 0x0000000aa6a77981 */ /* 0x0000e2000c1e1500 */
[----:B------:R-:W0:Y:S02]  /*5960*/  S2R R8, SR_TID.X ;  /* 0x0000000000087919 */ /* 0x000e240000002100 */
[C---:B0-----:R-:W-:Y:S02]  /*5970*/  LOP3.LUT R166, R8.reuse, 0xe0, RZ, 0xc0, !PT ;  /* 0x000000e008a67812 */ /* 0x041fe400078ec0ff */
[----:B------:R-:W-:-:S04]  /*5980*/  LOP3.LUT R199, R8, 0x1f, RZ, 0xc0, !PT ;  /* 0x0000001f08c77812 */ /* 0x000fc800078ec0ff */
[----:B------:R-:W-:Y:S01]  /*5990*/  LEA R199, R199, UR8, 0x7 ;  /* 0x00000008c7c77c11 */ /* 0x000fe2000f8e38ff */
[----:B--2---:R-:W-:-:S05]  /*59a0*/  IMAD.WIDE R10, R7, 0x2, R10 ;  /* 0x00000002070a7825 */ /* 0x004fca00078e020a */
[----:B------:R0:W2:Y:S04]  /*59b0*/  LDG.E.U16 R242, desc[UR10][R10.64] ;  /* 0x0000000a0af27981 */ /* 0x0000a8000c1e1500 */
[----:B0-----:R-:W-:Y:S04]  /*59c0*/  LDS R10, [R251] ;  /* 0x00000000fb0a7984 */ /* 0x001fe80000000800 */
[----:B------:R-:W0:Y:S02]  /*59d0*/  LDS R11, [R237] ;  /* 0x00000000ed0b7984 */ /* 0x000e240000000800 */
[----:B0-----:R-:W-:-:S02]  /*59e0*/  FFMA2 R18, R18.F32x2.HI_LO, R118.F32x2.HI_LO, R10.F32x2.HI_LO ;  /* 0x0000007612127249 */ /* 0x001fc4000000000a */
[----:B------:R-:W-:Y:S04]  /*59f0*/  LDS R10, [R235] ;  /* 0x00000000eb0a7984 */ /* 0x000fe80000000800 */
[----:B------:R-:W-:Y:S01]  /*5a00*/  LDS R11, [R233] ;  /* 0x00000000e90b7984 */ /* 0x000fe20000000800 */
[----:B------:R-:W-:Y:S06]  /*5a10*/  BAR.SYNC.DEFER_BLOCKING 0x0 ;  /* 0x0000000000007b1d */ /* 0x000fec0000010000 */
[----:B------:R0:W-:Y:S02]  /*5a20*/  STS.U16 [R0+UR8], R116 ;  /* 0x0000007400007988 */ /* 0x0001e40008000408 */
[----:B0-----:R-:W-:-:S05]  /*5a30*/  LOP3.LUT R116, R8, 0x7, RZ, 0xc0, !PT ;  /* 0x0000000708747812 */ /* 0x001fca00078ec0ff */
[C---:B------:R-:W-:Y:S01]  /*5a40*/  IMAD.SHL.U32 R251, R116.reuse, 0x10, RZ ;  /* 0x0000001074fb7824 */ /* 0x040fe200078e00ff */
[----:B------:R-:W-:Y:S02]  /*5a50*/  LEA R116, R116, R166, 0x2 ;  /* 0x000000a674747211 */ /* 0x000fe400078e10ff */
[----:B------:R-:W-:-:S04]  /*5a60*/  SHF.R.U32.HI R166, RZ, 0x1, R166 ;  /* 0x00000001ffa67819 */ /* 0x000fc800000116a6 */
[----:B------:R-:W-:-:S05]  /*5a70*/  LOP3.LUT R166, R251, R166, RZ, 0x3c, !PT ;  /* 0x000000a6fba67212 */ /* 0x000fca00078e3cff */
[----:B------:R-:W-:Y:S02]  /*5a80*/  IMAD.IADD R199, R166, 0x1, R199 ;  /* 0x00000001a6c77824 */ /* 0x000fe400078e02c7 */
[----:B------:R-:W-:-:S05]  /*5a90*/  IMAD.SHL.U32 R166, R8, 0x80, RZ ;  /* 0x0000008008a67824 */ /* 0x000fca00078e00ff */
[----:B------:R-:W-:-:S04]  /*5aa0*/  LOP3.LUT R166, R251, 0x780, R166, 0xf8, !PT ;  /* 0x00000780fba67812 */ /* 0x000fc800078ef8a6 */
[----:B------:R-:W-:Y:S01]  /*5ab0*/  LOP3.LUT R166, R166, 0x10, R8, 0x78, !PT ;  /* 0x00000010a6a67812 */ /* 0x000fe200078e7808 */
[----:B------:R-:W-:-:S05]  /*5ac0*/  IMAD.SHL.U32 R8, R8, 0x2, RZ ;  /* 0x0000000208087824 */ /* 0x000fca00078e00ff */
[----:B------:R-:W-:Y:S02]  /*5ad0*/  LOP3.LUT R251, R251, 0x30, R8, 0x78, !PT ;  /* 0x00000030fbfb7812 */ /* 0x000fe400078e7808 */
[----:B------:R0:W5:Y:S01]  /*5ae0*/  LDL.LU R8, [R1+0x230] ;  /* 0x0002300001087983 */ /* 0x0001620000300800 */
[----:B------:R-:W-:Y:S02]  /*5af0*/  F2FP.BF16.F32.PACK_AB R76, R83, R76 ;  /* 0x0000004c534c723e */ /* 0x000fe400000010ff */
[----:B------:R-:W-:Y:S02]  /*5b00*/  F2FP.BF16.F32.PACK_AB R77, R77, R82 ;  /* 0x000000524d4d723e */ /* 0x000fe400000010ff */
[----:B------:R-:W-:Y:S02]  /*5b10*/  F2FP.BF16.F32.PACK_AB R78, R78, R81 ;  /* 0x000000514e4e723e */ /* 0x000fe400000010ff */
[----:B------:R-:W-:Y:S01]  /*5b20*/  F2FP.BF16.F32.PACK_AB R79, R79, R80 ;  /* 0x000000504f4f723e */ /* 0x000fe200000010ff */
        /* <DEDUP_REMOVED lines=10> */
[----:B------:R0:W-:Y:S04]  /*5bd0*/  STS.U16 [R0+UR8+0x2c00], R109 ;  /* 0x002c006d00007988 */ /* 0x0001e80008000408 */
        /* <DEDUP_REMOVED lines=46> */
[----:B---3--:R-:W-:Y:S04]  /*5ec0*/  STS.U16 [R252+UR8+0x6a00], R239 ;  /* 0x006a00effc007988 */ /* 0x008fe80008000408 */
[----:B------:R-:W-:Y:S04]  /*5ed0*/  STS.U16 [R252+UR8+0x6e00], R241 ;  /* 0x006e00f1fc007988 */ /* 0x000fe80008000408 */
[----:B----4-:R-:W-:Y:S04]  /*5ee0*/  STS.U16 [R252+UR8+0x7200], R240 ;  /* 0x007200f0fc007988 */ /* 0x010fe80008000408 */
[----:B--2---:R-:W-:Y:S04]  /*5ef0*/  STS.U16 [R252+UR8+0x7600], R242 ;  /* 0x007600f2fc007988 */ /* 0x004fe80008000408 */
[----:B------:R-:W-:Y:S04]  /*5f00*/  STS.U16 [R252+UR8+0x7a00], R167 ;  /* 0x007a00a7fc007988 */ /* 0x000fe80008000408 */
[----:B------:R-:W-:Y:S04]  /*5f10*/  STS.U16 [R252+UR8+0x7e00], R198 ;  /* 0x007e00c6fc007988 */ /* 0x000fe80008000408 */
[----:B------:R-:W-:Y:S01]  /*5f20*/  STSM.16.M88.4 [R199+0xc000], R76 ;  /* 0x00c0004cc7007844 */ /* 0x000fe20000000200 */
[----:B------:R-:W-:Y:S01]  /*5f30*/  BAR.SYNC.DEFER_BLOCKING 0x0 ;  /* 0x0000000000007b1d */ /* 0x000fe20000010000 */
[----:B------:R-:W-:-:S05]  /*5f40*/  IMAD.U32 R116, R116, 0x20, R251 ;  /* 0x0000002074747824 */ /* 0x000fca00078e00fb */
[----:B------:R-:W-:Y:S04]  /*5f50*/  LDSM.16.M88.4 R144, [R166+UR8+0xc000] ;  /* 0x00c00008a690783b */ /* 0x000fe80008000200 */
[----:B------:R-:W2:Y:S04]  /*5f60*/  LDSM.16.M88.4 R88, [R116+UR8] ;  /* 0x000000087458783b */ /* 0x000ea80008000200 */
[----:B------:R-:W3:Y:S04]  /*5f70*/  LDSM.16.M88.4 R84, [R116+UR8+0x2000] ;  /* 0x002000087454783b */ /* 0x000ee80008000200 */
[----:B------:R-:W4:Y:S04]  /*5f80*/  LDSM.16.M88.4 R80, [R116+UR8+0x4000] ;  /* 0x004000087450783b */ /* 0x000f280008000200 */
[----:B------:R2:W4:Y:S04]  /*5f90*/  LDSM.16.M88.4 R76, [R116+UR8+0x6000] ;  /* 0x00600008744c783b */ /* 0x0005280008000200 */
[----:B------:R-:W4:Y:S01]  /*5fa0*/  LDSM.16.M88.4 R112, [R166+UR8+0xc800] ;  /* 0x00c80008a670783b */ /* 0x000f220008000200 */
[----:B-1----:R-:W-:Y:S01]  /*5fb0*/  FMUL R108, R118, R100 ;  /* 0x00000064766c7220 */ /* 0x002fe20000400000 */
[----:B------:R-:W-:Y:S01]  /*5fc0*/  LOP3.LUT R100, R166, 0x20, RZ, 0x3c, !PT ;  /* 0x00000020a6647812 */ /* 0x000fe200078e3cff */
[----:B0-----:R-:W-:Y:S01]  /*5fd0*/  FMUL R109, R118, R101 ;  /* 0x00000065766d7220 */ /* 0x001fe20000400000 */
[C---:B------:R-:W-:Y:S01]  /*5fe0*/  FMUL R110, R119.reuse, R102 ;  /* 0x00000066776e7220 */ /* 0x040fe20000400000 */
[----:B------:R-:W-:-:S02]  /*5ff0*/  FMUL R111, R119, R103 ;  /* 0x00000067776f7220 */ /* 0x000fc40000400000 */
[----:B------:R-:W0:Y:S01]  /*6000*/  LDSM.16.M88.4 R148, [R100+UR8+0xc000] ;  /* 0x00c000086494783b */ /* 0x000e220008000200 */
[C---:B------:R-:W-:Y:S01]  /*6010*/  FMUL R104, R118.reuse, R104 ;  /* 0x0000006876687220 */ /* 0x040fe20000400000 */
[C---:B------:R-:W-:Y:S01]  /*6020*/  FMUL R105, R118.reuse, R105 ;  /* 0x0000006976697220 */ /* 0x040fe20000400000 */
[C---:B------:R-:W-:Y:S01]  /*6030*/  FMUL R106, R119.reuse, R106 ;  /* 0x0000006a776a7220 */ /* 0x040fe20000400000 */
[----:B------:R-:W1:Y:S01]  /*6040*/  LDSM.16.M88.4 R100, [R100+UR8+0xc800] ;  /* 0x00c800086464783b */ /* 0x000e620008000200 */
[C---:B------:R-:W-:Y:S01]  /*6050*/  FMUL R107, R119.reuse, R107 ;  /* 0x0000006b776b7220 */ /* 0x040fe20000400000 */
[C---:B------:R-:W-:Y:S01]  /*6060*/  FMUL R152, R118.reuse, R92 ;  /* 0x0000005c76987220 */ /* 0x040fe20000400000 */
[C---:B------:R-:W-:Y:S01]  /*6070*/  FMUL R153, R118.reuse, R93 ;  /* 0x0000005d76997220 */ /* 0x040fe20000400000 */
[C---:B------:R-:W-:Y:S01]  /*6080*/  FMUL R154, R119.reuse, R94 ;  /* 0x0000005e779a7220 */ /* 0x040fe20000400000 */
[C---:B------:R-:W-:Y:S01]  /*6090*/  FMUL R155, R119.reuse, R95 ;  /* 0x0000005f779b7220 */ /* 0x040fe20000400000 */
[C---:B------:R-:W-:Y:S01]  /*60a0*/  FMUL R96, R118.reuse, R96 ;  /* 0x0000006076607220 */ /* 0x040fe20000400000 */
[----:B------:R-:W-:Y:S01]  /*60b0*/  FMUL R97, R118, R97 ;  /* 0x0000006176617220 */ /* 0x000fe20000400000 */
[C---:B------:R-:W-:Y:S01]  /*60c0*/  FMUL R98, R119.reuse, R98 ;  /* 0x0000006277627220 */ /* 0x040fe20000400000 */
[----:B------:R-:W-:Y:S01]  /*60d0*/  FMUL R99, R119, R99 ;  /* 0x0000006377637220 */ /* 0x000fe20000400000 */
[C---:B------:R-:W-:Y:S01]  /*60e0*/  FMUL R140, R12.reuse, R132 ;  /* 0x000000840c8c7220 */ /* 0x040fe20000400000 */
[C---:B------:R-:W-:Y:S01]  /*60f0*/  FMUL R141, R12.reuse, R133 ;  /* 0x000000850c8d7220 */ /* 0x040fe20000400000 */
[----:B--2---:R-:W-:Y:S01]  /*6100*/  HMMA.16816.F32.BF16 R104, R144, R88, R104 ;  /* 0x000000589068723c */ /* 0x004fe20000041868 */
[C---:B------:R-:W-:Y:S01]  /*6110*/  FMUL R142, R13.reuse, R134 ;  /* 0x000000860d8e7220 */ /* 0x040fe20000400000 */
[C---:B------:R-:W-:Y:S01]  /*6120*/  FMUL R143, R13.reuse, R135 ;  /* 0x000000870d8f7220 */ /* 0x040fe20000400000 */
[C---:B------:R-:W-:Y:S01]  /*6130*/  FMUL R92, R12.reuse, R128 ;  /* 0x000000800c5c7220 */ /* 0x040fe20000400000 */
[----:B------:R-:W-:Y:S01]  /*6140*/  FMUL R93, R12, R129 ;  /* 0x000000810c5d7220 */ /* 0x000fe20000400000 */
[C---:B------:R-:W-:Y:S01]  /*6150*/  FMUL R94, R13.reuse, R130 ;  /* 0x000000820d5e7220 */ /* 0x040fe20000400000 */
[----:B------:R-:W-:-:S02]  /*6160*/  FMUL R95, R13, R131 ;  /* 0x000000830d5f7220 */ /* 0x000fc40000400000 */
[----:B---3--:R-:W-:Y:S01]  /*6170*/  HMMA.16816.F32.BF16 R108, R144, R84, R108 ;  /* 0x00000054906c723c */ /* 0x008fe2000004186c */
[C---:B------:R-:W-:Y:S01]  /*6180*/  FMUL R120, R12.reuse, R120 ;  /* 0x000000780c787220 */ /* 0x040fe20000400000 */
[----:B------:R-:W-:Y:S01]  /*6190*/  FMUL R121, R12, R121 ;  /* 0x000000790c797220 */ /* 0x000fe20000400000 */
[C---:B------:R-:W-:Y:S01]  /*61a0*/  FMUL R122, R13.reuse, R122 ;  /* 0x0000007a0d7a7220 */ /* 0x040fe20000400000 */
[----:B------:R-:W-:-:S04]  /*61b0*/  FMUL R123, R13, R123 ;  /* 0x0000007b0d7b7220 */ /* 0x000fc80000400000 */
[----:B----4-:R-:W-:Y:S01]  /*61c0*/  HMMA.16816.F32.BF16 R152, R144, R80, R152 ;  /* 0x000000509098723c */ /* 0x010fe20000041898 */
[----:B------:R-:W-:Y:S02]  /*61d0*/  LOP3.LUT R117, R166, 0x40, RZ, 0x3c, !PT ;  /* 0x00000040a6757812 */ /* 0x000fe400078e3cff */
[----:B------:R-:W-:-:S03]  /*61e0*/  LOP3.LUT R116, R116, 0x40, RZ, 0x3c, !PT ;  /* 0x0000004074747812 */ /* 0x000fc600078e3cff */
[----:B------:R-:W-:Y:S02]  /*61f0*/  LDSM.16.M88.4 R136, [R117+UR8+0xc000] ;  /* 0x00c000087588783b */ /* 0x000fe40008000200 */
[----:B------:R-:W-:Y:S01]  /*6200*/  HMMA.16816.F32.BF16 R144, R144, R76, R96 ;  /* 0x0000004c9090723c */ /* 0x000fe20000041860 */
[C---:B------:R-:W-:Y:S01]  /*6210*/  FMUL R96, R12.reuse, R124 ;  /* 0x0000007c0c607220 */ /* 0x040fe20000400000 */
[----:B------:R-:W-:Y:S01]  /*6220*/  FMUL R97, R12, R125 ;  /* 0x0000007d0c617220 */ /* 0x000fe20000400000 */
[C---:B------:R-:W-:Y:S01]  /*6230*/  FMUL R98, R13.reuse, R126 ;  /* 0x0000007e0d627220 */ /* 0x040fe20000400000 */
[----:B------:R-:W-:Y:S01]  /*6240*/  FMUL R99, R13, R127 ;  /* 0x0000007f0d637220 */ /* 0x000fe20000400000 */
[----:B------:R-:W-:Y:S03]  /*6250*/  LDSM.16.M88.4 R132, [R116+UR8] ;  /* 0x000000087484783b */ /* 0x000fe60008000200 */
[C---:B------:R-:W-:Y:S01]  /*6260*/  HMMA.16816.F32.BF16 R140, R112.reuse, R88, R140 ;  /* 0x00000058708c723c */ /* 0x040fe2000004188c */
[----:B------:R-:W-:Y:S04]  /*6270*/  LDSM.16.M88.4 R128, [R116+UR8+0x2000] ;  /* 0x002000087480783b */ /* 0x000fe80008000200 */
[----:B------:R-:W-:Y:S03]  /*6280*/  LDSM.16.M88.4 R124, [R116+UR8+0x4000] ;  /* 0x00400008747c783b */ /* 0x000fe60008000200 */
[C---:B------:R-:W-:Y:S08]  /*6290*/  HMMA.16816.F32.BF16 R92, R112.reuse, R84, R92 ;  /* 0x00000054705c723c */ /* 0x040ff0000004185c */
[C---:B------:R-:W-:Y:S08]  /*62a0*/  HMMA.16816.F32.BF16 R96, R112.reuse, R80, R96 ;  /* 0x000000507060723c */ /* 0x040ff00000041860 */
[----:B------:R-:W-:Y:S01]  /*62b0*/  HMMA.16816.F32.BF16 R112, R112, R76, R120 ;  /* 0x0000004c7070723c */ /* 0x000fe20000041878 */
[----:B------:R-:W-:Y:S04]  /*62c0*/  LDSM.16.M88.4 R120, [R116+UR8+0x6000] ;  /* 0x006000087478783b */ /* 0x000fe80008000200 */
[----:B------:R-:W2:Y:S01]  /*62d0*/  LDSM.16.M88.4 R116, [R117+UR8+0xc800] ;  /* 0x00c800087574783b */ /* 0x000ea20008000200 */
[----:B------:R-:W3:Y:S01]  /*62e0*/  S2R R251, SR_CTAID.X ;  /* 0x0000000000fb7919 */ /* 0x000ee20000002500 */
[----:B------:R-:W-:Y:S01]  /*62f0*/  LOP3.LUT R80, R166, 0x60, RZ, 0x3c, !PT ;  /* 0x00000060a6507812 */ /* 0x000fe200078e3cff */
[----:B0-----:R-:W-:Y:S08]  /*6300*/  HMMA.16816.F32.BF16 R108, R148, R86, R108 ;  /* 0x00000056946c723c */ /* 0x001ff0000004186c */
[C---:B-1----:R-:W-:Y:S08]  /*6310*/  HMMA.16816.F32.BF16 R140, R100.reuse, R90, R140 ;  /* 0x0000005a648c723c */ /* 0x042ff0000004188c */
[C---:B------:R-:W-:Y:S01]  /*6320*/  HMMA.16816.F32.BF16 R92, R100.reuse, R86, R92 ;  /* 0x00000056645c723c */ /* 0x040fe2000004185c */
[----:B------:R-:W0:Y:S07]  /*6330*/  LDSM.16.M88.4 R84, [R80+UR8+0xc000] ;  /* 0x00c000085054783b */ /* 0x000e2e0008000200 */
[C---:B------:R-:W-:Y:S08]  /*6340*/  HMMA.16816.F32.BF16 R96, R100.reuse, R82, R96 ;  /* 0x000000526460723c */ /* 0x040ff00000041860 */
[----:B------:R-:W-:Y:S08]  /*6350*/  HMMA.16816.F32.BF16 R112, R100, R78, R112 ;  /* 0x0000004e6470723c */ /* 0x000ff00000041870 */
[C---:B------:R-:W-:Y:S08]  /*6360*/  HMMA.16816.F32.BF16 R104, R148.reuse, R90, R104 ;  /* 0x0000005a9468723c */ /* 0x040ff00000041868 */
[C---:B------:R-:W-:Y:S01]  /*6370*/  HMMA.16816.F32.BF16 R152, R148.reuse, R82, R152 ;  /* 0x000000529498723c */ /* 0x040fe20000041898 */
[----:B------:R-:W1:Y:S07]  /*6380*/  LDSM.16.M88.4 R80, [R80+UR8+0xc800] ;  /* 0x00c800085050783b */ /* 0x000e6e0008000200 */
[----:B------:R-:W-:Y:S01]  /*6390*/  HMMA.16816.F32.BF16 R144, R148, R78, R144 ;  /* 0x0000004e9490723c */ /* 0x000fe20000041890 */
[----:B---3--:R-:W-:Y:S01]  /*63a0*/  IMAD.SHL.U32 R251, R251, 0x20, RZ ;  /* 0x00000020fbfb7824 */ /* 0x008fe200078e00ff */
[----:B------:R-:W-:-:S06]  /*63b0*/  UIADD3 UR4, UPT, UPT, UR4, 0x40, URZ ;  /* 0x0000004004047890 */ /* 0x000fcc000fffe0ff */
[----:B--2---:R-:W-:Y:S01]  /*63c0*/  HMMA.16816.F32.BF16 R140, R116, R132, R140 ;  /* 0x00000084748c723c */ /* 0x004fe2000004188c */
[----:B------:R-:W-:-:S07]  /*63d0*/  IADD3 R251, PT, PT, R251, 0x20, RZ ;  /* 0x00000020fbfb7810 */ /* 0x000fce0007ffe0ff */
[C---:B------:R-:W-:Y:S08]  /*63e0*/  HMMA.16816.F32.BF16 R76, R116.reuse, R128, R92 ;  /* 0x00000080744c723c */ /* 0x040ff0000004185c */
[C---:B------:R-:W-:Y:S08]  /*63f0*/  HMMA.16816.F32.BF16 R88, R116.reuse, R124, R96 ;  /* 0x0000007c7458723c */ /* 0x040ff00000041860 */
[----:B------:R-:W-:Y:S01]  /*6400*/  HMMA.16816.F32.BF16 R112, R116, R120, R112 ;  /* 0x000000787470723c */ /* 0x000fe20000041870 */
[----:B------:R-:W2:Y:S07]  /*6410*/  LDC R117, c[0x0][0x3d4] ;  /* 0x0000f500ff757b82 */ /* 0x000eae0000000800 */
[C---:B------:R-:W-:Y:S01]  /*6420*/  HMMA.16816.F32.BF16 R104, R136.reuse, R132, R104 ;  /* 0x000000848868723c */ /* 0x040fe20000041868 */
[----:B------:R-:W3:Y:S07]  /*6430*/  LDC R116, c[0x0][0x3c4] ;  /* 0x0000f100ff747b82 */ /* 0x000eee0000000800 */
[C---:B------:R-:W-:Y:S08]  /*6440*/  HMMA.16816.F32.BF16 R108, R136.reuse, R128, R108 ;  /* 0x00000080886c723c */ /* 0x040ff0000004186c */
[C---:B------:R-:W-:Y:S08]  /*6450*/  HMMA.16816.F32.BF16 R152, R136.reuse, R124, R152 ;  /* 0x0000007c8898723c */ /* 0x040ff00000041898 */
[----:B------:R-:W-:Y:S01]  /*6460*/  HMMA.16816.F32.BF16 R144, R136, R120, R144 ;  /* 0x000000788890723c */ /* 0x000fe20000041890 */
[----:B------:R-:W-:Y:S01]  /*6470*/  ISETP.LE.AND P2, PT, R251, UR4, PT ;  /* 0x00000004fb007c0c */ /* 0x000fe2000bf43270 */
[----:B------:R-:W-:-:S02]  /*6480*/  FFMA2 R74, R74.F32x2.HI_LO, R12.F32x2.HI_LO, R10.F32x2.HI_LO ;  /* 0x0000000c4a4a7249 */ /* 0x000fc4000000000a */
[----:B--2---:R-:W-:Y:S01]  /*6490*/  IMAD R7, R117, 0x40, R7 ;  /* 0x0000004075077824 */ /* 0x004fe200078e0207 */
[----:B------:R-:W-:-:S03]  /*64a0*/  MOV R13, R5 ;  /* 0x00000005000d7202 */ /* 0x000fc60000000f00 */
[----:B0-----:R-:W-:Y:S01]  /*64b0*/  HMMA.16816.F32.BF16 R104, R84, R134, R104 ;  /* 0x000000865468723c */ /* 0x001fe20000041868 */
[----:B---3--:R-:W-:Y:S02]  /*64c0*/  IMAD R6, R116, 0x40, R6 ;  /* 0x0000004074067824 */ /* 0x008fe400078e0206 */
[----:B------:R-:W-:-:S05]  /*64d0*/  IMAD.MOV.U32 R10, RZ, RZ, R2 ;  /* 0x000000ffff0a7224 */ /* 0x000fca00078e0002 */
[----:B------:R-:W-:Y:S01]  /*64e0*/  HMMA.16816.F32.BF16 R100, R84, R130, R108 ;  /* 0x000000825464723c */ /* 0x000fe2000004186c */
[----:B------:R-:W-:Y:S02]  /*64f0*/  IMAD.MOV.U32 R11, RZ, RZ, R3 ;  /* 0x000000ffff0b7224 */ /* 0x000fe400078e0003 */
[----:B------:R-:W-:-:S05]  /*6500*/  IMAD.MOV.U32 R12, RZ, RZ, R4 ;  /* 0x000000ffff0c7224 */ /* 0x000fca00078e0004 */
[C---:B------:R-:W-:Y:S08]  /*6510*/  HMMA.16816.F32.BF16 R92, R84.reuse, R126, R152 ;  /* 0x0000007e545c723c */ /* 0x040ff00000041898 */
[----:B------:R-:W-:Y:S08]  /*6520*/  HMMA.16816.F32.BF16 R96, R84, R122, R144 ;  /* 0x0000007a5460723c */ /* 0x000ff00000041890 */
[C---:B-1----:R-:W-:Y:S08]  /*6530*/  HMMA.16816.F32.BF16 R132, R80.reuse, R134, R140 ;  /* 0x000000865084723c */ /* 0x042ff0000004188c */
[C---:B------:R-:W-:Y:S08]  /*6540*/  HMMA.16816.F32.BF16 R128, R80.reuse, R130, R76 ;  /* 0x000000825080723c */ /* 0x040ff0000004184c */
[C---:B------:R-:W-:Y:S08]  /*6550*/  HMMA.16816.F32.BF16 R124, R80.reuse, R126, R88 ;  /* 0x0000007e507c723c */ /* 0x040ff00000041858 */
[----:B------:R-:W-:Y:S01]  /*6560*/  HMMA.16816.F32.BF16 R120, R80, R122, R112 ;  /* 0x0000007a5078723c */ /* 0x000fe20000041870 */
[----:B------:R-:W-:-:S04]  /*6570*/  NOP ;  /* 0x0000000000007918 */ /* 0x000fc80000000000 */
[----:B------:R-:W-:-:S15]  /*6580*/  @!P2 BRA `(.L_x_9) ;  /* 0xffffffc800b4a947 */ /* 0x000fde000383ffff */
.L_x_0:
[----:B------:R-:W0:Y:S01]  /*6590*/  S2R R0, SR_TID.X ;  /* 0x0000000000007919 */ /* 0x000e220000002100 */
[C---:B------:R-:W-:Y:S01]  /*65a0*/  FSETP.GT.AND P2, PT, |R19|.reuse, 8.50705917302346158658e+37, PT ;  /* 0x7e8000001300780b */ /* 0x040fe20003f44200 */
[----:B------:R-:W1:Y:S01]  /*65b0*/  LDC R68, c[0x0][0x3e8] ;  /* 0x0000fa00ff447b82 */ /* 0x000e620000000800 */
[C---:B------:R-:W-:Y:S01]  /*65c0*/  FSETP.GEU.AND P3, PT, |R19|.reuse, 1.175494350822287508e-38, PT ;  /* 0x008000001300780b */ /* 0x040fe20003f6e200 */
[----:B------:R-:W2:Y:S01]  /*65d0*/  S2R R77, SR_CTAID.X ;  /* 0x00000000004d7919 */ /* 0x000ea20000002500 */
[----:B------:R-:W-:Y:S01]  /*65e0*/  FSETP.GEU.AND P6, PT, R19, 1.175494350822287508e-38, PT ;  /* 0x008000001300780b */ /* 0x000fe20003fce000 */
[----:B------:R-:W3:Y:S01]  /*65f0*/  LDCU.64 UR6, c[0x0][0x3e0] ;  /* 0x00007c00ff0677ac */ /* 0x000ee20008000a00 */
[----:B------:R-:W-:Y:S01]  /*6600*/  FSETP.GT.AND P1, PT, |R18|, 8.50705917302346158658e+37, PT ;  /* 0x7e8000001200780b */ /* 0x000fe20003f24200 */
[----:B------:R-:W4:Y:S01]  /*6610*/  S2R R108, SR_TID.X ;  /* 0x00000000006c7919 */ /* 0x000f220000002100 */
[C---:B------:R-:W-:Y:S01]  /*6620*/  FSETP.GEU.AND P5, PT, |R75|.reuse, 1.175494350822287508e-38, PT ;  /* 0x008000004b00780b */ /* 0x040fe20003fae200 */
[----:B------:R-:W1:Y:S01]  /*6630*/  LDC.64 R70, c[0x0][0x398] ;  /* 0x0000e600ff467b82 */ /* 0x000e620000000a00 */
[----:B------:R-:W-:-:S03]  /*6640*/  FSETP.GEU.AND P4, PT, R75, 1.175494350822287508e-38, PT ;  /* 0x008000004b00780b */ /* 0x000fc60003f8e000 */
[----:B------:R-:W-:Y:S01]  /*6650*/  @P2 FMUL R99, R99, 0.25 ;  /* 0x3e80000063632820 */ /* 0x000fe20000400000 */
[----:B------:R-:W-:Y:S01]  /*6660*/  @P2 FMUL R98, R98, 0.25 ;  /* 0x3e80000062622820 */ /* 0x000fe20000400000 */
[----:B------:R-:W-:Y:S01]  /*6670*/  @P2 FMUL R95, R95, 0.25 ;  /* 0x3e8000005f5f2820 */ /* 0x000fe20000400000 */
[----:B------:R-:W-:Y:S01]  /*6680*/  @P2 FMUL R94, R94, 0.25 ;  /* 0x3e8000005e5e2820 */ /* 0x000fe20000400000 */
[----:B------:R-:W-:Y:S01]  /*6690*/  @P2 FMUL R103, R103, 0.25 ;  /* 0x3e80000067672820 */ /* 0x000fe20000400000 */
[----:B------:R-:W-:Y:S01]  /*66a0*/  @P2 FMUL R102, R102, 0.25 ;  /* 0x3e80000066662820 */ /* 0x000fe20000400000 */
[----:B------:R-:W-:Y:S01]  /*66b0*/  @P2 FMUL R107, R107, 0.25 ;  /* 0x3e8000006b6b2820 */ /* 0x000fe20000400000 */
[----:B------:R-:W-:Y:S01]  /*66c0*/  @P2 FMUL R106, R106, 0.25 ;  /* 0x3e8000006a6a2820 */ /* 0x000fe20000400000 */
[----:B------:R-:W-:Y:S01]  /*66d0*/  @!P3 FMUL R99, R99, 16777216 ;  /* 0x4b8000006363b820 */ /* 0x000fe20000400000 */
[----:B------:R-:W-:Y:S01]  /*66e0*/  @!P3 FMUL R98, R98, 16777216 ;  /* 0x4b8000006262b820 */ /* 0x000fe20000400000 */
[----:B------:R-:W-:Y:S01]  /*66f0*/  @!P3 FMUL R95, R95, 16777216 ;  /* 0x4b8000005f5fb820 */ /* 0x000fe20000400000 */
[----:B------:R-:W-:Y:S01]  /*6700*/  @!P3 FMUL R94, R94, 16777216 ;  /* 0x4b8000005e5eb820 */ /* 0x000fe20000400000 */
[----:B------:R-:W-:Y:S01]  /*6710*/  @!P3 FMUL R103, R103, 16777216 ;  /* 0x4b8000006767b820 */ /* 0x000fe20000400000 */
[----:B------:R-:W-:Y:S01]  /*6720*/  @!P3 FMUL R102, R102, 16777216 ;  /* 0x4b8000006666b820 */ /* 0x000fe20000400000 */
[----:B------:R-:W-:Y:S01]  /*6730*/  @!P3 FMUL R107, R107, 16777216 ;  /* 0x4b8000006b6bb820 */ /* 0x000fe20000400000 */
[----:B------:R-:W-:Y:S01]  /*6740*/  @!P3 FMUL R106, R106, 16777216 ;  /* 0x4b8000006a6ab820 */ /* 0x000fe20000400000 */
[----:B------:R-:W-:Y:S01]  /*6750*/  @P1 FMUL R97, R97, 0.25 ;  /* 0x3e80000061611820 */ /* 0x000fe20000400000 */
[----:B------:R-:W-:Y:S01]  /*6760*/  @P1 FMUL R96, R96, 0.25 ;  /* 0x3e80000060601820 */ /* 0x000fe20000400000 */
[----:B0-----:R-:W-:Y:S01]  /*6770*/  SHF.R.S32.HI R6, RZ, 0x4, R0 ;  /* 0x00000004ff067819 */ /* 0x001fe20000011400 */
[----:B------:R-:W-:Y:S01]  /*6780*/  @P1 FMUL R93, R93, 0.25 ;  /* 0x3e8000005d5d1820 */ /* 0x000fe20000400000 */
[----:B------:R-:W-:Y:S01]  /*6790*/  LOP3.LUT R10, R0, 0x3, RZ, 0xc0, !PT ;  /* 0x00000003000a7812 */ /* 0x000fe200078ec0ff */
[----:B------:R-:W-:Y:S01]  /*67a0*/  @P1 FMUL R92, R92, 0.25 ;  /* 0x3e8000005c5c1820 */ /* 0x000fe20000400000 */
[----:B------:R-:W-:Y:S01]  /*67b0*/  SGXT R6, R6, 0x1 ;  /* 0x000000010606781a */ /* 0x000fe20000000200 */
[----:B------:R-:W-:Y:S01]  /*67c0*/  @P1 FMUL R101, R101, 0.25 ;  /* 0x3e80000065651820 */ /* 0x000fe20000400000 */
[----:B------:R-:W-:Y:S01]  /*67d0*/  LOP3.LUT R7, R0, 0xe0, RZ, 0xc0, !PT ;  /* 0x000000e000077812 */ /* 0x000fe200078ec0ff */
[----:B------:R-:W-:Y:S01]  /*67e0*/  @P1 FMUL R100, R100, 0.25 ;  /* 0x3e80000064641820 */ /* 0x000fe20000400000 */
[----:B-----5:R-:W-:Y:S01]  /*67f0*/  LOP3.LUT R8, R6, 0x1020, RZ, 0xc0, !PT ;  /* 0x0000102006087812 */ /* 0x020fe200078ec0ff */
[----:B------:R-:W-:Y:S01]  /*6800*/  FMUL R6, R19, 8388608 ;  /* 0x4b00000013067820 */ /* 0x000fe20000400000 */
[----:B------:R-:W-:Y:S01]  /*6810*/  LOP3.LUT R14, R0, 0x3f, RZ, 0xc0, !PT ;  /* 0x0000003f000e7812 */ /* 0x000fe200078ec0ff */
[----:B------:R-:W-:Y:S01]  /*6820*/  IMAD R10, R10, 0x2, R7 ;  /* 0x000000020a0a7824 */ /* 0x000fe200078e0207 */
[----:B------:R-:W-:Y:S01]  /*6830*/  LOP3.LUT R7, R0, 0xc, RZ, 0xc0, !PT ;  /* 0x0000000c00077812 */ /* 0x000fe200078ec0ff */
[----:B------:R-:W-:Y:S01]  /*6840*/  @P1 FMUL R105, R105, 0.25 ;  /* 0x3e80000069691820 */ /* 0x000fe20000400000 */
[----:B------:R-:W-:Y:S01]  /*6850*/  FSEL R56, R6, R19, !P6 ;  /* 0x0000001306387208 */ /* 0x000fe20007000000 */
[----:B------:R-:W-:Y:S01]  /*6860*/  @P2 FMUL R19, R19, 0.25 ;  /* 0x3e80000013132820 */ /* 0x000fe20000400000 */
[----:B------:R-:W-:Y:S01]  /*6870*/  IMAD.SHL.U32 R6, R10, 0x10, RZ ;  /* 0x000000100a067824 */ /* 0x000fe200078e00ff */
[----:B------:R-:W-:Y:S01]  /*6880*/  LOP3.LUT R12, R0, 0xc0, RZ, 0xc0, !PT ;  /* 0x000000c0000c7812 */ /* 0x000fe200078ec0ff */
[----:B------:R-:W-:-:S02]  /*6890*/  IMAD R9, R7, 0x2, R8 ;  /* 0x0000000207097824 */ /* 0x000fc400078e0208 */
[----:B------:R-:W-:Y:S01]  /*68a0*/  @!P3 FMUL R19, R19, 16777216 ;  /* 0x4b8000001313b820 */ /* 0x000fe20000400000 */
[----:B------:R-:W-:Y:S01]  /*68b0*/  IMAD R11, R7, 0x80, R14 ;  /* 0x00000080070b7824 */ /* 0x000fe200078e020e */
[----:B------:R-:W-:Y:S01]  /*68c0*/  FSETP.GEU.AND P2, PT, R18, 1.175494350822287508e-38, PT ;  /* 0x008000001200780b */ /* 0x000fe20003f4e000 */
[----:B------:R-:W-:Y:S01]  /*68d0*/  @P1 FMUL R104, R104, 0.25 ;  /* 0x3e80000068681820 */ /* 0x000fe20000400000 */
[----:B------:R-:W-:Y:S01]  /*68e0*/  LOP3.LUT R54, R9, R6, RZ, 0x3c, !PT ;  /* 0x0000000609367212 */ /* 0x000fe200078e3cff */
[----:B------:R-:W-:Y:S01]  /*68f0*/  IMAD.SHL.U32 R8, R11, 0x8, RZ ;  /* 0x000000080b087824 */ /* 0x000fe200078e00ff */
[----:B------:R-:W0:Y:S01]  /*6900*/  MUFU.RCP R6, R19 ;  /* 0x0000001300067308 */ /* 0x000e220000001000 */
[----:B------:R-:W-:Y:S01]  /*6910*/  SHF.R.U32.HI R7, RZ, 0x1, R12 ;  /* 0x00000001ff077819 */ /* 0x000fe2000001160c */
[----:B------:R-:W-:Y:S01]  /*6920*/  VIADD R9, R56, 0xc0cafb0d ;  /* 0xc0cafb0d38097836 */ /* 0x000fe20000000000 */
[----:B------:R-:W-:Y:S01]  /*6930*/  FSEL R10, RZ, -23, P6 ;  /* 0xc1b80000ff0a7808 */ /* 0x000fe20003000000 */
[C---:B------:R-:W-:Y:S01]  /*6940*/  FMUL R12, R75.reuse, 8388608 ;  /* 0x4b0000004b0c7820 */ /* 0x040fe20000400000 */
[----:B------:R-:W-:Y:S01]  /*6950*/  LOP3.LUT R7, R8, R7, RZ, 0x3c, !PT ;  /* 0x0000000708077212 */ /* 0x000fe200078e3cff */
[----:B------:R-:W-:Y:S01]  /*6960*/  BAR.SYNC.DEFER_BLOCKING 0x0 ;  /* 0x0000000000007b1d */ /* 0x000fe20000010000 */
[----:B------:R-:W-:Y:S01]  /*6970*/  FSETP.GT.AND P6, PT, |R75|, 8.50705917302346158658e+37, PT ;  /* 0x7e8000004b00780b */ /* 0x000fe20003fc4200 */
[----:B--2---:R-:W-:Y:S01]  /*6980*/  IMAD.SHL.U32 R77, R77, 0x20, RZ ;  /* 0x000000204d4d7824 */ /* 0x004fe200078e00ff */
[----:B------:R-:W-:Y:S01]  /*6990*/  FSETP.GEU.AND P3, PT, |R18|, 1.175494350822287508e-38, PT ;  /* 0x008000001200780b */ /* 0x000fe20003f6e200 */
[----:B---3--:R-:W-:Y:S01]  /*69a0*/  UIMAD UR6, UR9, UR6, URZ ;  /* 0x00000006090672a4 */ /* 0x008fe2000f8e02ff */
[----:B------:R-:W-:-:S02]  /*69b0*/  LOP3.LUT R11, R9, 0xff800000, RZ, 0xc0, !PT ;  /* 0xff800000090b7812 */ /* 0x000fc400078ec0ff */
[----:B------:R-:W-:Y:S01]  /*69c0*/  LOP3.LUT R13, R0, 0xff, RZ, 0xc0, !PT ;  /* 0x000000ff000d7812 */ /* 0x000fe200078ec0ff */
[----:B------:R-:W-:Y:S01]  /*69d0*/  USHF.L.U32 UR5, UR6, 0x1, URZ ;  /* 0x0000000106057899 */ /* 0x000fe200080006ff */
[----:B----4-:R-:W-:Y:S01]  /*69e0*/  LOP3.LUT R77, R77, 0x1f, R108, 0xf8, !PT ;  /* 0x0000001f4d4d7812 */ /* 0x010fe200078ef86c */
[C---:B0-----:R-:W-:Y:S01]  /*69f0*/  FMUL R32, R6.reuse, R99 ;  /* 0x0000006306207220 */ /* 0x041fe20000400000 */
[C---:B------:R-:W-:Y:S01]  /*6a00*/  FMUL R34, R6.reuse, R98 ;  /* 0x0000006206227220 */ /* 0x040fe20000400000 */
[C---:B------:R-:W-:Y:S01]  /*6a10*/  FMUL R37, R6.reuse, R95 ;  /* 0x0000005f06257220 */ /* 0x040fe20000400000 */
[C---:B------:R-:W-:Y:S01]  /*6a20*/  FMUL R39, R6.reuse, R94 ;  /* 0x0000005e06277220 */ /* 0x040fe20000400000 */
[C---:B------:R-:W-:Y:S01]  /*6a30*/  FMUL R40, R6.reuse, R103 ;  /* 0x0000006706287220 */ /* 0x040fe20000400000 */
[C---:B------:R-:W-:Y:S01]  /*6a40*/  FMUL R42, R6.reuse, R102 ;  /* 0x00000066062a7220 */ /* 0x040fe20000400000 */
[C---:B------:R-:W-:Y:S01]  /*6a50*/  FMUL R45, R6.reuse, R107 ;  /* 0x0000006b062d7220 */ /* 0x040fe20000400000 */
[----:B------:R-:W-:Y:S01]  /*6a60*/  FMUL R47, R6, R106 ;  /* 0x0000006a062f7220 */ /* 0x000fe20000400000 */
[----:B------:R-:W-:Y:S01]  /*6a70*/  FMUL R6, R18, 8388608 ;  /* 0x4b00000012067820 */ /* 0x000fe20000400000 */
[----:B------:R-:W-:Y:S01]  /*6a80*/  ISETP.GE.U32.AND P0, PT, R13, 0x20, PT ;  /* 0x000000200d00780c */ /* 0x000fe20003f06070 */
[----:B------:R-:W-:Y:S01]  /*6a90*/  @!P3 FMUL R97, R97, 16777216 ;  /* 0x4b8000006161b820 */ /* 0x000fe20000400000 */
[----:B------:R-:W-:Y:S01]  /*6aa0*/  @!P3 FMUL R96, R96, 16777216 ;  /* 0x4b8000006060b820 */ /* 0x000fe20000400000 */
[----:B------:R-:W-:Y:S01]  /*6ab0*/  @!P3 FMUL R93, R93, 16777216 ;  /* 0x4b8000005d5db820 */ /* 0x000fe20000400000 */
[----:B------:R-:W-:Y:S01]  /*6ac0*/  FSEL R55, R6, R18, !P2 ;  /* 0x0000001206377208 */ /* 0x000fe20005000000 */
[----:B------:R-:W-:Y:S01]  /*6ad0*/  @P1 FMUL R18, R18, 0.25 ;  /* 0x3e80000012121820 */ /* 0x000fe20000400000 */
[----:B------:R-:W-:Y:S01]  /*6ae0*/  FSEL R6, RZ, -23, P2 ;  /* 0xc1b80000ff067808 */ /* 0x000fe20001000000 */
[----:B------:R-:W-:Y:S01]  /*6af0*/  @!P3 FMUL R92, R92, 16777216 ;  /* 0x4b8000005c5cb820 */ /* 0x000fe20000400000 */
[----:B------:R-:W-:Y:S01]  /*6b00*/  IADD3 R8, PT, PT, R55, -0x3f3504f3, RZ ;  /* 0xc0cafb0d37087810 */ /* 0x000fe20007ffe0ff */
[----:B------:R-:W-:Y:S01]  /*6b10*/  @!P3 FMUL R18, R18, 16777216 ;  /* 0x4b8000001212b820 */ /* 0x000fe20000400000 */
[----:B------:R-:W-:Y:S01]  /*6b20*/  FSETP.GT.AND P1, PT, |R74|, 8.50705917302346158658e+37, PT ;  /* 0x7e8000004a00780b */ /* 0x000fe20003f24200 */
[----:B------:R-:W-:Y:S01]  /*6b30*/  @!P3 FMUL R101, R101, 16777216 ;  /* 0x4b8000006565b820 */ /* 0x000fe20000400000 */
[----:B------:R-:W-:Y:S01]  /*6b40*/  LOP3.LUT R8, R8, 0xff800000, RZ, 0xc0, !PT ;  /* 0xff80000008087812 */ /* 0x000fe200078ec0ff */
[----:B------:R-:W-:Y:S01]  /*6b50*/  @!P3 FMUL R100, R100, 16777216 ;  /* 0x4b8000006464b820 */ /* 0x000fe20000400000 */
[----:B------:R-:W-:Y:S01]  /*6b60*/  @!P3 FMUL R105, R105, 16777216 ;  /* 0x4b8000006969b820 */ /* 0x000fe20000400000 */
[----:B------:R-:W-:Y:S01]  /*6b70*/  @!P3 FMUL R104, R104, 16777216 ;  /* 0x4b8000006868b820 */ /* 0x000fe20000400000 */
[----:B------:R-:W-:Y:S01]  /*6b80*/  I2FP.F32.S32 R9, R8 ;  /* 0x0000000800097245 */ /* 0x000fe20000201400 */
[----:B------:R-:W-:Y:S01]  /*6b90*/  MUFU.RCP R14, R18 ;  /* 0x00000012000e7308 */ /* 0x000fe20000001000 */
[----:B------:R-:W-:Y:S01]  /*6ba0*/  I2FP.F32.S32 R13, R11 ;  /* 0x0000000b000d7245 */ /* 0x000fe20000201400 */
[----:B------:R-:W-:Y:S01]  /*6bb0*/  @P6 FMUL R123, R123, 0.25 ;  /* 0x3e8000007b7b6820 */ /* 0x000fe20000400000 */
[----:B------:R-:W-:Y:S01]  /*6bc0*/  FSETP.GEU.AND P3, PT, |R74|, 1.175494350822287508e-38, PT ;  /* 0x008000004a00780b */ /* 0x000fe20003f6e200 */
[----:B------:R-:W-:Y:S01]  /*6bd0*/  FFMA.FTZ R9, R9, 1.1920928955078125e-07, R6 ;  /* 0x3400000009097823 */ /* 0x000fe20000010006 */
[----:B------:R-:W-:Y:S01]  /*6be0*/  FSEL R6, R12, R75, !P4 ;  /* 0x0000004b0c067208 */ /* 0x000fe20006000000 */
[----:B------:R-:W-:Y:S01]  /*6bf0*/  @P6 FMUL R75, R75, 0.25 ;  /* 0x3e8000004b4b6820 */ /* 0x000fe20000400000 */
[C---:B------:R-:W-:Y:S01]  /*6c00*/  FMUL R12, R74.reuse, 8388608 ;  /* 0x4b0000004a0c7820 */ /* 0x040fe20000400000 */
[----:B------:R-:W-:Y:S01]  /*6c10*/  FSETP.GEU.AND P2, PT, R74, 1.175494350822287508e-38, PT ;  /* 0x008000004a00780b */ /* 0x000fe20003f4e000 */
[----:B------:R-:W-:Y:S01]  /*6c20*/  FFMA.FTZ R10, R13, 1.1920928955078125e-07, R10 ;  /* 0x340000000d0a7823 */ /* 0x000fe2000001000a */
[----:B------:R-:W-:Y:S01]  /*6c30*/  @!P5 FMUL R75, R75, 16777216 ;  /* 0x4b8000004b4bd820 */ /* 0x000fe20000400000 */
[----:B------:R-:W-:Y:S01]  /*6c40*/  @P6 FMUL R122, R122, 0.25 ;  /* 0x3e8000007a7a6820 */ /* 0x000fe20000400000 */
[----:B------:R-:W-:Y:S01]  /*6c50*/  FSEL R58, R12, R74, !P2 ;  /* 0x0000004a0c3a7208 */ /* 0x000fe20005000000 */
[----:B------:R-:W-:Y:S01]  /*6c60*/  @P1 FMUL R74, R74, 0.25 ;  /* 0x3e8000004a4a1820 */ /* 0x000fe20000400000 */
[----:B------:R-:W0:Y:S01]  /*6c70*/  MUFU.RCP R13, R75 ;  /* 0x0000004b000d7308 */ /* 0x000e220000001000 */
[----:B------:R-:W-:Y:S01]  /*6c80*/  @P6 FMUL R127, R127, 0.25 ;  /* 0x3e8000007f7f6820 */ /* 0x000fe20000400000 */
[----:B------:R-:W-:Y:S01]  /*6c90*/  @P6 FMUL R126, R126, 0.25 ;  /* 0x3e8000007e7e6820 */ /* 0x000fe20000400000 */
[----:B------:R-:W-:Y:S01]  /*6ca0*/  @!P3 FMUL R74, R74, 16777216 ;  /* 0x4b8000004a4ab820 */ /* 0x000fe20000400000 */
[----:B------:R-:W-:Y:S01]  /*6cb0*/  @P6 FMUL R131, R131, 0.25 ;  /* 0x3e80000083836820 */ /* 0x000fe20000400000 */
[----:B------:R-:W-:Y:S01]  /*6cc0*/  @P6 FMUL R130, R130, 0.25 ;  /* 0x3e80000082826820 */ /* 0x000fe20000400000 */
[----:B------:R-:W-:Y:S01]  /*6cd0*/  @P6 FMUL R135, R135, 0.25 ;  /* 0x3e80000087876820 */ /* 0x000fe20000400000 */
[----:B------:R-:W-:Y:S01]  /*6ce0*/  @P6 FMUL R134, R134, 0.25 ;  /* 0x3e80000086866820 */ /* 0x000fe20000400000 */
[----:B------:R-:W2:Y:S01]  /*6cf0*/  MUFU.RCP R17, R74 ;  /* 0x0000004a00117308 */ /* 0x000ea20000001000 */
        /* <DEDUP_REMOVED lines=16> */
[----:B------:R-:W-:-:S02]  /*6e00*/  VIADD R13, R58, 0xc0cafb0d ;  /* 0xc0cafb0d3a0d7836 */ /* 0x000fc40000000000 */
        /* <DEDUP_REMOVED lines=8> */
[C---:B------:R-:W-:Y:S01]  /*6e90*/  FMUL R36, R14.reuse, R97 ;  /* 0x000000610e247220 */ /* 0x040fe20000400000 */
[C---:B------:R-:W-:Y:S01]  /*6ea0*/  FMUL R19, R14.reuse, R96 ;  /* 0x000000600e137220 */ /* 0x040fe20000400000 */
[C---:B------:R-:W-:Y:S01]  /*6eb0*/  FMUL R41, R14.reuse, R93 ;  /* 0x0000005d0e297220 */ /* 0x040fe20000400000 */
[C---:B------:R-:W-:Y:S01]  /*6ec0*/  FMUL R38, R14.reuse, R92 ;  /* 0x0000005c0e267220 */ /* 0x040fe20000400000 */
[C---:B------:R-:W-:Y:S01]  /*6ed0*/  FMUL R43, R14.reuse, R101 ;  /* 0x000000650e2b7220 */ /* 0x040fe20000400000 */
[C---:B------:R-:W-:Y:S01]  /*6ee0*/  FMUL R44, R14.reuse, R100 ;  /* 0x000000640e2c7220 */ /* 0x040fe20000400000 */
[C---:B------:R-:W-:Y:S01]  /*6ef0*/  FMUL R46, R14.reuse, R105 ;  /* 0x000000690e2e7220 */ /* 0x040fe20000400000 */
[----:B------:R-:W-:Y:S01]  /*6f00*/  FMUL R49, R14, R104 ;  /* 0x000000680e317220 */ /* 0x000fe20000400000 */
[----:B------:R-:W-:Y:S01]  /*6f10*/  LOP3.LUT R13, R13, 0xff800000, RZ, 0xc0, !PT ;  /* 0xff8000000d0d7812 */ /* 0x000fe200078ec0ff */
        /* <DEDUP_REMOVED lines=8> */
[----:B------:R-:W-:Y:S01]  /*6fa0*/  VIADD R14, R6, 0xc0cafb0d ;  /* 0xc0cafb0d060e7836 */ /* 0x000fe20000000000 */
[----:B------:R-:W-:Y:S01]  /*6fb0*/  FSEL R12, RZ, -23, P2 ;  /* 0xc1b80000ff0c7808 */ /* 0x000fe20001000000 */
[C---:B--2---:R-:W-:Y:S01]  /*6fc0*/  FMUL R20, R17.reuse, R121 ;  /* 0x0000007911147220 */ /* 0x044fe20000400000 */
[----:B------:R-:W-:Y:S01]  /*6fd0*/  I2FP.F32.S32 R15, R13 ;  /* 0x0000000d000f7245 */ /* 0x000fe20000201400 */
        /* <DEDUP_REMOVED lines=8> */
[----:B------:R-:W-:Y:S01]  /*7060*/  FFMA.FTZ R15, R15, 1.1920928955078125e-07, R12 ;  /* 0x340000000f0f7823 */ /* 0x000fe2000001000c */
[----:B------:R-:W-:Y:S01]  /*7070*/  F2FP.BF16.F32.PACK_AB R51, R19, R38 ;  /* 0x000000261333723e */ /* 0x000fe200000010ff */
[----:B------:R-:W-:Y:S01]  /*7080*/  IMAD.IADD R8, R55, 0x1, -R8 ;  /* 0x0000000137087824 */ /* 0x000fe200078e0a08 */
[----:B------:R-:W-:Y:S01]  /*7090*/  FSEL R12, RZ, -23, P4 ;  /* 0xc1b80000ff0c7808 */ /* 0x000fe20002000000 */
[----:B------:R-:W-:Y:S01]  /*70a0*/  IMAD.IADD R11, R56, 0x1, -R11 ;  /* 0x00000001380b7824 */ /* 0x000fe200078e0a0b */
[----:B------:R-:W-:Y:S01]  /*70b0*/  I2FP.F32.S32 R19, R17 ;  /* 0x0000001100137245 */ /* 0x000fe20000201400 */
[----:B------:R-:W-:Y:S01]  /*70c0*/  FADD R8, R8, -1 ;  /* 0xbf80000008087421 */ /* 0x000fe20000000000 */
[----:B------:R-:W-:Y:S01]  /*70d0*/  F2FP.BF16.F32.PACK_AB R53, R21, R22 ;  /* 0x000000161535723e */ /* 0x000fe200000010ff */
[----:B------:R-:W-:Y:S01]  /*70e0*/  IMAD.IADD R13, R58, 0x1, -R13 ;  /* 0x000000013a0d7824 */ /* 0x000fe200078e0a0d */
[----:B------:R-:W-:Y:S01]  /*70f0*/  MOV R21, 0x3dc6b27f ;  /* 0x3dc6b27f00157802 */ /* 0x000fe20000000f00 */
[----:B------:R-:W-:Y:S01]  /*7100*/  FFMA.FTZ R19, R19, 1.1920928955078125e-07, R12 ;  /* 0x3400000013137823 */ /* 0x000fe2000001000c */
[----:B------:R-:W-:Y:S01]  /*7110*/  FADD R12, R11, -1 ;  /* 0xbf8000000b0c7421 */ /* 0x000fe20000000000 */
[----:B------:R-:W-:Y:S01]  /*7120*/  FADD R14, R13, -1 ;  /* 0xbf8000000d0e7421 */ /* 0x000fe20000000000 */
[----:B------:R-:W-:-:S02]  /*7130*/  IMAD.IADD R17, R6, 0x1, -R17 ;  /* 0x0000000106117824 */ /* 0x000fc400078e0a11 */
[-C--:B------:R-:W-:Y:S01]  /*7140*/  FFMA.FTZ R11, R8, R21.reuse, -0.16845393180847167969 ;  /* 0xbe2c7f30080b7423 */ /* 0x080fe20000010015 */
[----:B------:R-:W-:Y:S01]  /*7150*/  FFMA.FTZ R13, R12, R21, -0.16845393180847167969 ;  /* 0xbe2c7f300c0d7423 */ /* 0x000fe20000010015 */
[----:B------:R-:W-:Y:S01]  /*7160*/  F2FP.BF16.F32.PACK_AB R23, R16, R23 ;  /* 0x000000171017723e */ /* 0x000fe200000010ff */
[----:B------:R-:W-:Y:S01]  /*7170*/  FADD R16, R17, -1 ;  /* 0xbf80000011107421 */ /* 0x000fe20000000000 */
[----:B------:R-:W-:Y:S01]  /*7180*/  FFMA.FTZ R11, R8, R11, 0.1716887056827545166 ;  /* 0x3e2fcf2a080b7423 */ /* 0x000fe2000001000b */
[----:B------:R-:W-:Y:S01]  /*7190*/  FFMA.FTZ R13, R12, R13, 0.1716887056827545166 ;  /* 0x3e2fcf2a0c0d7423 */ /* 0x000fe2000001000d */
[-C--:B------:R-:W-:Y:S01]  /*71a0*/  FFMA.FTZ R17, R14, R21.reuse, -0.16845393180847167969 ;  /* 0xbe2c7f300e117423 */ /* 0x080fe20000010015 */
[----:B------:R-:W-:Y:S01]  /*71b0*/  FFMA.FTZ R21, R16, R21, -0.16845393180847167969 ;  /* 0xbe2c7f3010157423 */ /* 0x000fe20000010015 */
[----:B------:R-:W-:Y:S01]  /*71c0*/  FFMA.FTZ R11, R8, R11, -0.17900948226451873779 ;  /* 0xbe374e43080b7423 */ /* 0x000fe2000001000b */
[----:B------:R-:W-:Y:S01]  /*71d0*/  FFMA.FTZ R13, R12, R13, -0.17900948226451873779 ;  /* 0xbe374e430c0d7423 */ /* 0x000fe2000001000d */
[----:B------:R-:W-:Y:S01]  /*71e0*/  FFMA.FTZ R17, R14, R17, 0.1716887056827545166 ;  /* 0x3e2fcf2a0e117423 */ /* 0x000fe20000010011 */
[----:B------:R-:W-:Y:S01]  /*71f0*/  FFMA.FTZ R21, R16, R21, 0.1716887056827545166 ;  /* 0x3e2fcf2a10157423 */ /* 0x000fe20000010015 */
[----:B------:R-:W-:Y:S01]  /*7200*/  FFMA.FTZ R11, R8, R11, 0.20512372255325317383 ;  /* 0x3e520bf4080b7423 */ /* 0x000fe2000001000b */
[----:B------:R-:W-:Y:S01]  /*7210*/  FFMA.FTZ R13, R12, R13, 0.20512372255325317383 ;  /* 0x3e520bf40c0d7423 */ /* 0x000fe2000001000d */
[----:B------:R-:W-:Y:S01]  /*7220*/  FFMA.FTZ R17, R14, R17, -0.17900948226451873779 ;  /* 0xbe374e430e117423 */ /* 0x000fe20000010011 */
[----:B------:R-:W-:Y:S01]  /*7230*/  FFMA.FTZ R21, R16, R21, -0.17900948226451873779 ;  /* 0xbe374e4310157423 */ /* 0x000fe20000010015 */
[----:B------:R-:W-:Y:S01]  /*7240*/  FFMA.FTZ R11, R8, R11, -0.24046532809734344482 ;  /* 0xbe763c8b080b7423 */ /* 0x000fe2000001000b */
[----:B------:R-:W-:Y:S01]  /*7250*/  FFMA.FTZ R13, R12, R13, -0.24046532809734344482 ;  /* 0xbe763c8b0c0d7423 */ /* 0x000fe2000001000d */
[----:B------:R-:W-:Y:S01]  /*7260*/  FFMA.FTZ R17, R14, R17, 0.20512372255325317383 ;  /* 0x3e520bf40e117423 */ /* 0x000fe20000010011 */
[----:B------:R-:W-:Y:S01]  /*7270*/  FFMA.FTZ R21, R16, R21, 0.20512372255325317383 ;  /* 0x3e520bf410157423 */ /* 0x000fe20000010015 */
[----:B------:R-:W-:Y:S01]  /*7280*/  FFMA.FTZ R11, R8, R11, 0.28857114911079406738 ;  /* 0x3e93bf99080b7423 */ /* 0x000fe2000001000b */
[----:B------:R-:W-:Y:S01]  /*7290*/  FFMA.FTZ R13, R12, R13, 0.28857114911079406738 ;  /* 0x3e93bf990c0d7423 */ /* 0x000fe2000001000d */
[----:B------:R-:W-:Y:S01]  /*72a0*/  FFMA.FTZ R17, R14, R17, -0.24046532809734344482 ;  /* 0xbe763c8b0e117423 */ /* 0x000fe20000010011 */
[----:B------:R-:W-:Y:S01]  /*72b0*/  FFMA.FTZ R21, R16, R21, -0.24046532809734344482 ;  /* 0xbe763c8b10157423 */ /* 0x000fe20000010015 */
[----:B------:R-:W-:Y:S01]  /*72c0*/  FFMA.FTZ R11, R8, R11, -0.36067417263984680176 ;  /* 0xbeb8aa49080b7423 */ /* 0x000fe2000001000b */
[----:B------:R-:W-:Y:S01]  /*72d0*/  FFMA.FTZ R13, R12, R13, -0.36067417263984680176 ;  /* 0xbeb8aa490c0d7423 */ /* 0x000fe2000001000d */
[----:B------:R-:W-:Y:S01]  /*72e0*/  FFMA.FTZ R17, R14, R17, 0.28857114911079406738 ;  /* 0x3e93bf990e117423 */ /* 0x000fe20000010011 */
[----:B------:R-:W-:Y:S01]  /*72f0*/  FFMA.FTZ R21, R16, R21, 0.28857114911079406738 ;  /* 0x3e93bf9910157423 */ /* 0x000fe20000010015 */
[----:B------:R-:W-:Y:S01]  /*7300*/  FFMA.FTZ R11, R8, R11, 0.48089820146560668945 ;  /* 0x3ef6384a080b7423 */ /* 0x000fe2000001000b */
[----:B------:R-:W-:Y:S01]  /*7310*/  FFMA.FTZ R13, R12, R13, 0.48089820146560668945 ;  /* 0x3ef6384a0c0d7423 */ /* 0x000fe2000001000d */
[----:B------:R-:W-:Y:S01]  /*7320*/  FFMA.FTZ R17, R14, R17, -0.36067417263984680176 ;  /* 0xbeb8aa490e117423 */ /* 0x000fe20000010011 */
[----:B------:R-:W-:Y:S01]  /*7330*/  FFMA.FTZ R21, R16, R21, -0.36067417263984680176 ;  /* 0xbeb8aa4910157423 */ /* 0x000fe20000010015 */
[----:B------:R-:W-:Y:S01]  /*7340*/  FFMA.FTZ R11, R8, R11, -0.72134751081466674805 ;  /* 0xbf38aa3b080b7423 */ /* 0x000fe2000001000b */
[----:B------:R-:W-:Y:S01]  /*7350*/  FFMA.FTZ R13, R12, R13, -0.72134751081466674805 ;  /* 0xbf38aa3b0c0d7423 */ /* 0x000fe2000001000d */
[----:B------:R-:W-:Y:S01]  /*7360*/  FFMA.FTZ R17, R14, R17, 0.48089820146560668945 ;  /* 0x3ef6384a0e117423 */ /* 0x000fe20000010011 */
[----:B------:R-:W-:Y:S01]  /*7370*/  FFMA.FTZ R21, R16, R21, 0.48089820146560668945 ;  /* 0x3ef6384a10157423 */ /* 0x000fe20000010015 */
[----:B------:R-:W-:Y:S01]  /*7380*/  FMUL R11, R8, R11 ;  /* 0x0000000b080b7220 */ /* 0x000fe20000400000 */
[----:B------:R-:W-:Y:S01]  /*7390*/  FMUL R13, R12, R13 ;  /* 0x0000000d0c0d7220 */ /* 0x000fe20000400000 */
[----:B------:R-:W-:Y:S01]  /*73a0*/  FFMA.FTZ R17, R14, R17, -0.72134751081466674805 ;  /* 0xbf38aa3b0e117423 */ /* 0x000fe20000010011 */
[----:B------:R-:W-:Y:S01]  /*73b0*/  FFMA.FTZ R21, R16, R21, -0.72134751081466674805 ;  /* 0xbf38aa3b10157423 */ /* 0x000fe20000010015 */
[----:B------:R-:W-:Y:S01]  /*73c0*/  FMUL R11, R8, R11 ;  /* 0x0000000b080b7220 */ /* 0x000fe20000400000 */
[----:B------:R-:W-:Y:S01]  /*73d0*/  FMUL R13, R12, R13 ;  /* 0x0000000d0c0d7220 */ /* 0x000fe20000400000 */
[----:B------:R-:W-:Y:S01]  /*73e0*/  FMUL R17, R14, R17 ;  /* 0x000000110e117220 */ /* 0x000fe20000400000 */
[----:B------:R-:W-:Y:S01]  /*73f0*/  FMUL R21, R16, R21 ;  /* 0x0000001510157220 */ /* 0x000fe20000400000 */
[----:B------:R-:W-:Y:S01]  /*7400*/  FFMA.FTZ R8, R8, 1.4426950216293334961, R11 ;  /* 0x3fb8aa3b08087823 */ /* 0x000fe2000001000b */
[----:B------:R-:W-:Y:S01]  /*7410*/  SHF.R.U32.HI R11, RZ, 0x5, R0 ;  /* 0x00000005ff0b7819 */ /* 0x000fe20000011600 */
[----:B------:R-:W-:Y:S01]  /*7420*/  FFMA.FTZ R13, R12, 1.4426950216293334961, R13 ;  /* 0x3fb8aa3b0c0d7823 */ /* 0x000fe2000001000d */
[----:B------:R-:W-:Y:S01]  /*7430*/  FMUL R17, R14, R17 ;  /* 0x000000110e117220 */ /* 0x000fe20000400000 */
[----:B------:R-:W-:Y:S01]  /*7440*/  ISETP.GE.U32.AND P2, PT, R6, 0x7f800000, PT ;  /* 0x7f8000000600780c */ /* 0x000fe20003f46070 */
[----:B------:R-:W-:Y:S01]  /*7450*/  FMUL R21, R16, R21 ;  /* 0x0000001510157220 */ /* 0x000fe20000400000 */
[----:B------:R-:W-:Y:S01]  /*7460*/  SGXT.U32 R11, R11, 0x3 ;  /* 0x000000030b0b781a */ /* 0x000fe20000000000 */
[----:B------:R-:W-:Y:S01]  /*7470*/  FADD R73, R10, R13 ;  /* 0x0000000d0a497221 */ /* 0x000fe20000000000 */
[----:B------:R-:W-:Y:S01]  /*7480*/  FFMA.FTZ R14, R14, 1.4426950216293334961, R17 ;  /* 0x3fb8aa3b0e0e7823 */ /* 0x000fe20000010011 */
[----:B------:R-:W-:Y:S01]  /*7490*/  FFMA.FTZ R16, R16, 1.4426950216293334961, R21 ;  /* 0x3fb8aa3b10107823 */ /* 0x000fe20000010015 */
[----:B------:R-:W-:Y:S01]  /*74a0*/  F2FP.BF16.F32.PACK_AB R52, R29, R30 ;  /* 0x0000001e1d34723e */ /* 0x000fe200000010ff */
[----:B-1----:R-:W-:-:S02]  /*74b0*/  IMAD R11, R11, R68, RZ ;  /* 0x000000440b0b7224 */ /* 0x002fc400078e02ff */
[----:B------:R-:W-:Y:S01]  /*74c0*/  FADD R74, R15, R14 ;  /* 0x0000000e0f4a7221 */ /* 0x000fe20000000000 */
[----:B------:R-:W-:Y:S01]  /*74d0*/  FADD R75, R19, R16 ;  /* 0x00000010134b7221 */ /* 0x000fe20000000000 */
[----:B------:R-:W-:Y:S01]  /*74e0*/  F2FP.BF16.F32.PACK_AB R50, R44, R49 ;  /* 0x000000312c32723e */ /* 0x000fe200000010ff */
[----:B------:R-:W-:Y:S01]  /*74f0*/  IMAD R12, R68, 0x8, R11 ;  /* 0x00000008440c7824 */ /* 0x000fe200078e020b */
[----:B------:R-:W-:Y:S01]  /*7500*/  F2FP.BF16.F32.PACK_AB R29, R20, R27 ;  /* 0x0000001b141d723e */ /* 0x000fe200000010ff */
[----:B------:R-:W-:Y:S01]  /*7510*/  @P2 IMAD.MOV.U32 R21, RZ, RZ, 0x7f800000 ;  /* 0x7f800000ff152424 */ /* 0x000fe200078e00ff */
[----:B------:R-:W-:Y:S01]  /*7520*/  F2FP.BF16.F32.PACK_AB R49, R36, R41 ;  /* 0x000000292431723e */ /* 0x000fe200000010ff */
[----:B------:R-:W-:Y:S01]  /*7530*/  STS.64 [R54+UR8], R50 ;  /* 0x0000003236007988 */ /* 0x000fe20008000a08 */
[----:B------:R-:W-:Y:S01]  /*7540*/  LEA R13, R68, R12, 0x3 ;  /* 0x0000000c440d7211 */ /* 0x000fe200078e18ff */
[----:B------:R-:W-:Y:S01]  /*7550*/  @P2 FFMA.FTZ R75, R6, R21, +INF ;  /* 0x7f800000064b2423 */ /* 0x000fe20000010015 */
[----:B------:R-:W-:Y:S01]  /*7560*/  F2FP.BF16.F32.PACK_AB R48, R43, R46 ;  /* 0x0000002e2b30723e */ /* 0x000fe200000010ff */
[----:B------:R-:W-:Y:S01]  /*7570*/  STS.64 [R54+UR8+0x80], R52 ;  /* 0x0000803436007988 */ /* 0x000fe20008000a08 */
[----:B------:R-:W-:Y:S01]  /*7580*/  F2FP.BF16.F32.PACK_AB R28, R28, R35 ;  /* 0x000000231c1c723e */ /* 0x000fe200000010ff */
[----:B------:R-:W-:Y:S01]  /*7590*/  IMAD R15, R68, 0x8, R13 ;  /* 0x00000008440f7824 */ /* 0x000fe200078e020d */
[----:B------:R-:W-:Y:S01]  /*75a0*/  F2FP.BF16.F32.PACK_AB R27, R18, R25 ;  /* 0x00000019121b723e */ /* 0x000fe200000010ff */
[----:B------:R-:W-:Y:S01]  /*75b0*/  STS.64 [R54+UR8+0x100], R48 ;  /* 0x0001003036007988 */ /* 0x000fe20008000a08 */
[----:B------:R-:W-:Y:S01]  /*75c0*/  LOP3.LUT R18, R54, 0x40, RZ, 0x3c, !PT ;  /* 0x0000004036127812 */ /* 0x000fe200078e3cff */
[----:B------:R-:W-:Y:S01]  /*75d0*/  IMAD R17, R68, 0x8, R15 ;  /* 0x0000000844117824 */ /* 0x000fe200078e020f */
[----:B------:R-:W-:Y:S01]  /*75e0*/  F2FP.BF16.F32.PACK_AB R22, R24, R31 ;  /* 0x0000001f1816723e */ /* 0x000fe200000010ff */
[----:B------:R-:W-:Y:S01]  /*75f0*/  STS.64 [R54+UR8+0x180], R28 ;  /* 0x0001801c36007988 */ /* 0x000fe20008000a08 */
[----:B------:R-:W-:Y:S01]  /*7600*/  F2FP.BF16.F32.PACK_AB R26, R26, R33 ;  /* 0x000000211a1a723e */ /* 0x000fe200000010ff */
[----:B------:R-:W-:Y:S01]  /*7610*/  FADD R72, R9, R8 ;  /* 0x0000000809487221 */ /* 0x000fe20000000000 */
[----:B------:R-:W-:Y:S01]  /*7620*/  LEA R19, R68, R17, 0x3 ;  /* 0x0000001144137211 */ /* 0x000fe200078e18ff */
[----:B------:R0:W-:Y:S01]  /*7630*/  STS.64 [R18+UR8+0x2180], R22 ;  /* 0x0021801612007988 */ /* 0x0001e20008000a08 */
[----:B------:R-:W-:-:S02]  /*7640*/  ISETP.GE.U32.AND P5, PT, R56, 0x7f800000, PT ;  /* 0x7f8000003800780c */ /* 0x000fc40003fa6070 */
[----:B------:R-:W-:Y:S01]  /*7650*/  ISETP.GE.U32.AND P4, PT, R55, 0x7f800000, PT ;  /* 0x7f8000003700780c */ /* 0x000fe20003f86070 */
[----:B------:R-:W-:Y:S01]  /*7660*/  IMAD R21, R68, 0x8, R19 ;  /* 0x0000000844157824 */ /* 0x000fe200078e0213 */
[----:B------:R1:W-:Y:S01]  /*7670*/  STS.64 [R18+UR8+0x2080], R26 ;  /* 0x0020801a12007988 */ /* 0x0003e20008000a08 */
[----:B------:R-:W-:Y:S02]  /*7680*/  ISETP.GE.U32.AND P1, PT, R58, 0x7f800000, PT ;  /* 0x7f8000003a00780c */ /* 0x000fe40003f26070 */
[----:B------:R-:W-:Y:S02]  /*7690*/  F2FP.BF16.F32.PACK_AB R37, R32, R37 ;  /* 0x000000252025723e */ /* 0x000fe400000010ff */
[----:B------:R-:W-:Y:S01]  /*76a0*/  F2FP.BF16.F32.PACK_AB R36, R40, R45 ;  /* 0x0000002d2824723e */ /* 0x000fe200000010ff */
[----:B0-----:R-:W-:Y:S01]  /*76b0*/  IMAD R23, R68, 0x8, R21 ;  /* 0x0000000844177824 */ /* 0x001fe200078e0215 */
[----:B------:R-:W-:Y:S02]  /*76c0*/  F2FP.BF16.F32.PACK_AB R39, R34, R39 ;  /* 0x000000272227723e */ /* 0x000fe400000010ff */
[----:B------:R-:W-:Y:S01]  /*76d0*/  @P5 IMAD.MOV.U32 R9, RZ, RZ, 0x7f800000 ;  /* 0x7f800000ff095424 */ /* 0x000fe200078e00ff */
[----:B------:R-:W-:Y:S01]  /*76e0*/  F2FP.BF16.F32.PACK_AB R38, R42, R47 ;  /* 0x0000002f2a26723e */ /* 0x000fe200000010ff */
[----:B------:R-:W-:Y:S01]  /*76f0*/  IMAD R25, R68, 0x8, R23 ;  /* 0x0000000844197824 */ /* 0x000fe200078e0217 */
[----:B------:R0:W-:Y:S01]  /*7700*/  STS.64 [R18+UR8+0x2100], R36 ;  /* 0x0021002412007988 */ /* 0x0001e20008000a08 */
[----:B------:R-:W-:-:S02]  /*7710*/  @P4 IMAD.MOV.U32 R8, RZ, RZ, 0x7f800000 ;  /* 0x7f800000ff084424 */ /* 0x000fc400078e00ff */
[----:B------:R-:W-:Y:S01]  /*7720*/  @P5 FFMA.FTZ R73, R56, R9, +INF ;  /* 0x7f80000038495423 */ /* 0x000fe20000010009 */
[----:B------:R-:W-:Y:S01]  /*7730*/  @P1 IMAD.MOV.U32 R9, RZ, RZ, 0x7f800000 ;  /* 0x7f800000ff091424 */ /* 0x000fe200078e00ff */
[----:B-1----:R-:W-:Y:S01]  /*7740*/  LEA R27, R68, R25, 0x3 ;  /* 0x00000019441b7211 */ /* 0x002fe200078e18ff */
[----:B------:R1:W-:Y:S01]  /*7750*/  STS.64 [R18+UR8+0x2000], R38 ;  /* 0x0020002612007988 */ /* 0x0003e20008000a08 */
[----:B------:R-:W-:Y:S01]  /*7760*/  @P4 FFMA.FTZ R72, R55, R8, +INF ;  /* 0x7f80000037484423 */ /* 0x000fe20000010008 */
[----:B------:R-:W-:Y:S02]  /*7770*/  IMAD R8, R77, UR7, RZ ;  /* 0x000000074d087c24 */ /* 0x000fe4000f8e02ff */
[----:B------:R-:W-:Y:S01]  /*7780*/  @P1 FFMA.FTZ R74, R58, R9, +INF ;  /* 0x7f8000003a4a1423 */ /* 0x000fe20000010009 */
[----:B------:R-:W-:Y:S01]  /*7790*/  IMAD R29, R68, 0x8, R27 ;  /* 0x00000008441d7824 */ /* 0x000fe200078e021b */
[----:B------:R-:W-:Y:S01]  /*77a0*/  BAR.SYNC.DEFER_BLOCKING 0x0 ;  /* 0x0000000000007b1d */ /* 0x000fe20000010000 */
[----:B------:R-:W-:Y:S01]  /*77b0*/  IMAD.SHL.U32 R9, R8, 0x2, RZ ;  /* 0x0000000208097824 */ /* 0x000fe200078e00ff */
[----:B------:R-:W-:Y:S01]  /*77c0*/  UIMAD.WIDE UR6, UR6, 0x2, URZ ;  /* 0x00000002060678a5 */ /* 0x000fe2000f8e02ff */
[----:B------:R-:W-:Y:S01]  /*77d0*/  IMAD R31, R68, 0x8, R29 ;  /* 0x00000008441f7824 */ /* 0x000fe200078e021d */
[----:B------:R-:W-:Y:S01]  /*77e0*/  SHF.R.U32.HI R14, RZ, 0x1, R0 ;  /* 0x00000001ff0e7819 */ /* 0x000fe20000011600 */
[----:B------:R-:W-:Y:S01]  /*77f0*/  IMAD.HI R8, R8, 0x2, RZ ;  /* 0x0000000208087827 */ /* 0x000fe200078e02ff */
[----:B------:R-:W-:-:S02]  /*7800*/  IADD3 R70, P1, P2, R9, UR5, R70 ;  /* 0x0000000509467c10 */ /* 0x000fc4000fa3e046 */
[----:B------:R-:W-:Y:S01]  /*7810*/  LOP3.LUT R76, R14, 0xc, RZ, 0xc0, !PT ;  /* 0x0000000c0e4c7812 */ /* 0x000fe200078ec0ff */
[----:B------:R-:W-:Y:S01]  /*7820*/  IMAD R33, R68, 0x8, R31 ;  /* 0x0000000844217824 */ /* 0x000fe200078e021f */
[----:B------:R-:W-:Y:S01]  /*7830*/  IADD3.X R94, PT, PT, R8, UR7, R71, P1, P2 ;  /* 0x00000007085e7c10 */ /* 0x000fe20008fe4447 */
[----:B------:R-:W-:Y:S01]  /*7840*/  IMAD.SHL.U32 R9, R0, 0x10, RZ ;  /* 0x0000001000097824 */ /* 0x000fe200078e00ff */
[-C--:B------:R-:W-:Y:S01]  /*7850*/  LEA R8, P1, R11, R70.reuse, 0x1 ;  /* 0x000000460b087211 */ /* 0x080fe200078208ff */
[----:B------:R-:W-:Y:S01]  /*7860*/  IMAD R35, R68, 0x8, R33 ;  /* 0x0000000844237824 */ /* 0x000fe200078e0221 */
[----:B------:R-:W-:Y:S01]  /*7870*/  LEA R10, P2, R12, R70, 0x1 ;  /* 0x000000460c0a7211 */ /* 0x000fe200078408ff */
[----:B------:R-:W2:Y:S01]  /*7880*/  LDCU UR6, c[0x0][0x3ec] ;  /* 0x00007d80ff0677ac */ /* 0x000ea20008000800 */
[----:B------:R-:W-:Y:S02]  /*7890*/  LOP3.LUT R69, R9, 0x70, RZ, 0xc0, !PT ;  /* 0x0000007009457812 */ /* 0x000fe400078ec0ff */
[----:B0-----:R-:W-:-:S02]  /*78a0*/  LEA R37, R68, R35, 0x3 ;  /* 0x0000002344257211 */ /* 0x001fc400078e18ff */
[-C--:B------:R-:W-:Y:S02]  /*78b0*/  LEA.HI.X.SX32 R9, R11, R94.reuse, 0x1, P1 ;  /* 0x0000005e0b097211 */ /* 0x080fe400008f0eff */
[----:B------:R-:W-:Y:S01]  /*78c0*/  LEA.HI.X.SX32 R11, R12, R94, 0x1, P2 ;  /* 0x0000005e0c0b7211 */ /* 0x000fe200010f0eff */
[C---:B-1----:R-:W-:Y:S01]  /*78d0*/  IMAD R39, R68.reuse, 0x8, R37 ;  /* 0x0000000844277824 */ /* 0x042fe200078e0225 */
[-C--:B------:R-:W-:Y:S01]  /*78e0*/  LEA R14, P2, R15, R70.reuse, 0x1 ;  /* 0x000000460f0e7211 */ /* 0x080fe200078408ff */
[----:B------:R-:W0:Y:S01]  /*78f0*/  LDS.64 R78, [R7+UR8] ;  /* 0x00000008074e7984 */ /* 0x000e220008000a00 */
[-C--:B------:R-:W-:Y:S01]  /*7900*/  LEA R12, P1, R13, R70.reuse, 0x1 ;  /* 0x000000460d0c7211 */ /* 0x080fe200078208ff */
[C---:B------:R-:W-:Y:S01]  /*7910*/  IMAD R41, R68.reuse, 0x8, R39 ;  /* 0x0000000844297824 */ /* 0x040fe200078e0227 */
[----:B------:R-:W-:Y:S01]  /*7920*/  LEA R16, P6, R17, R70, 0x1 ;  /* 0x0000004611107211 */ /* 0x000fe200078c08ff */
[----:B------:R-:W1:Y:S01]  /*7930*/  LDS.64 R80, [R7+UR8+0x200] ;  /* 0x0002000807507984 */ /* 0x000e620008000a00 */
[----:B------:R-:W-:Y:S01]  /*7940*/  LEA.HI.X.SX32 R15, R15, R94, 0x1, P2 ;  /* 0x0000005e0f0f7211 */ /* 0x000fe200010f0eff */
[C---:B------:R-:W-:Y:S01]  /*7950*/  IMAD R43, R68.reuse, 0x8, R41 ;  /* 0x00000008442b7824 */ /* 0x040fe200078e0229 */
[----:B------:R-:W-:Y:S01]  /*7960*/  LEA R20, P2, R21, R70, 0x1 ;  /* 0x0000004615147211 */ /* 0x000fe200078408ff */
[----:B------:R-:W3:Y:S01]  /*7970*/  LDS.64 R82, [R7+UR8+0x400] ;  /* 0x0004000807527984 */ /* 0x000ee20008000a00 */
[-C--:B------:R-:W-:Y:S01]  /*7980*/  LEA.HI.X.SX32 R13, R13, R94.reuse, 0x1, P1 ;  /* 0x0000005e0d0d7211 */ /* 0x080fe200008f0eff */
[C---:B------:R-:W-:Y:S01]  /*7990*/  IMAD R45, R68.reuse, 0x8, R43 ;  /* 0x00000008442d7824 */ /* 0x040fe200078e022b */
[----:B------:R-:W-:Y:S01]  /*79a0*/  LEA.HI.X.SX32 R17, R17, R94, 0x1, P6 ;  /* 0x0000005e11117211 */ /* 0x000fe200030f0eff */
[----:B------:R-:W4:Y:S01]  /*79b0*/  LDS.64 R84, [R7+UR8+0x600] ;  /* 0x0006000807547984 */ /* 0x000f220008000a00 */
[-C--:B------:R-:W-:Y:S01]  /*79c0*/  LEA R18, P1, R19, R70.reuse, 0x1 ;  /* 0x0000004613127211 */ /* 0x080fe200078208ff */
[----:B--2---:R-:W-:Y:S01]  /*79d0*/  UIMAD UR6, UR9, UR6, URZ ;  /* 0x00000006090672a4 */ /* 0x004fe2000f8e02ff */
[----:B------:R-:W-:Y:S01]  /*79e0*/  LEA R47, R68, R45, 0x3 ;  /* 0x0000002d442f7211 */ /* 0x000fe200078e18ff */
[----:B------:R-:W2:Y:S01]  /*79f0*/  LDS.64 R86, [R7+UR8+0x800] ;  /* 0x0008000807567984 */ /* 0x000ea20008000a00 */
[----:B------:R-:W-:Y:S01]  /*7a00*/  LEA R30, P6, R31, R70, 0x1 ;  /* 0x000000461f1e7211 */ /* 0x000fe200078c08ff */
[----:B------:R-:W-:Y:S01]  /*7a10*/  USHF.L.U32 UR5, UR6, 0x2, URZ ;  /* 0x0000000206057899 */ /* 0x000fe200080006ff */
[----:B------:R-:W-:Y:S01]  /*7a20*/  LEA.HI.X.SX32 R21, R21, R94, 0x1, P2 ;  /* 0x0000005e15157211 */ /* 0x000fe200010f0eff */
[----:B------:R-:W2:Y:S01]  /*7a30*/  LDS.64 R88, [R7+UR8+0xa00] ;  /* 0x000a000807587984 */ /* 0x000ea20008000a00 */
[----:B------:R-:W-:Y:S01]  /*7a40*/  LEA R24, P2, R25, R70, 0x1 ;  /* 0x0000004619187211 */ /* 0x000fe200078408ff */
[----:B------:R-:W-:Y:S01]  /*7a50*/  UIMAD.WIDE UR6, UR6, 0x4, URZ ;  /* 0x00000004060678a5 */ /* 0x000fe2000f8e02ff */
[-C--:B------:R-:W-:Y:S01]  /*7a60*/  LEA.HI.X.SX32 R19, R19, R94.reuse, 0x1, P1 ;  /* 0x0000005e13137211 */ /* 0x080fe200008f0eff */
[----:B------:R-:W2:Y:S01]  /*7a70*/  LDS.64 R90, [R7+UR8+0xc00] ;  /* 0x000c0008075a7984 */ /* 0x000ea20008000a00 */
[----:B------:R-:W-:-:S02]  /*7a80*/  LEA.HI.X.SX32 R31, R31, R94, 0x1, P6 ;  /* 0x0000005e1f1f7211 */ /* 0x000fc400030f0eff */
[----:B------:R-:W-:Y:S01]  /*7a90*/  FSETP.NEU.AND P3, PT, R55, RZ, PT ;  /* 0x000000ff3700720b */ /* 0x000fe20003f6d000 */
[----:B------:R0:W2:Y:S01]  /*7aa0*/  LDS.64 R92, [R7+UR8+0xe00] ;  /* 0x000e0008075c7984 */ /* 0x0000a20008000a00 */
[-C--:B------:R-:W-:Y:S02]  /*7ab0*/  LEA R22, P1, R23, R70.reuse, 0x1 ;  /* 0x0000004617167211 */ /* 0x080fe400078208ff */
[----:B------:R-:W-:Y:S02]  /*7ac0*/  LEA R36, P6, R37, R70, 0x1 ;  /* 0x0000004625247211 */ /* 0x000fe400078c08ff */
[----:B------:R-:W-:Y:S02]  /*7ad0*/  LEA.HI.X.SX32 R25, R25, R94, 0x1, P2 ;  /* 0x0000005e19197211 */ /* 0x000fe400010f0eff */
[----:B------:R-:W-:Y:S01]  /*7ae0*/  LEA R28, P2, R29, R70, 0x1 ;  /* 0x000000461d1c7211 */ /* 0x000fe200078408ff */
[----:B0-----:R-:W-:Y:S01]  /*7af0*/  IMAD R7, R68, 0x8, R47 ;  /* 0x0000000844077824 */ /* 0x001fe200078e022f */
[----:B------:R-:W-:-:S02]  /*7b00*/  LEA.HI.X.SX32 R23, R23, R94, 0x1, P1 ;  /* 0x0000005e17177211 */ /* 0x000fc400008f0eff */
[----:B------:R-:W-:Y:S01]  /*7b10*/  LEA.HI.X.SX32 R37, R37, R94, 0x1, P6 ;  /* 0x0000005e25257211 */ /* 0x000fe200030f0eff */
[C---:B------:R-:W-:Y:S01]  /*7b20*/  IMAD R51, R68.reuse, 0x8, R7 ;  /* 0x0000000844337824 */ /* 0x040fe200078e0207 */
[-C--:B------:R-:W-:Y:S01]  /*7b30*/  LEA R26, P1, R27, R70.reuse, 0x1 ;  /* 0x000000461b1a7211 */ /* 0x080fe200078208ff */
[----:B------:R-:W-:Y:S01]  /*7b40*/  STG.E.U16 desc[UR10][R8.64], R78 ;  /* 0x0000004e08007986 */ /* 0x000fe2000c10150a */
[----:B------:R-:W-:Y:S01]  /*7b50*/  LEA R42, P6, R43, R70, 0x1 ;  /* 0x000000462b2a7211 */ /* 0x000fe200078c08ff */
[C---:B------:R-:W-:Y:S01]  /*7b60*/  IMAD R53, R68.reuse, 0x8, R51 ;  /* 0x0000000844357824 */ /* 0x040fe200078e0233 */
[----:B------:R-:W-:Y:S01]  /*7b70*/  LEA.HI.X.SX32 R29, R29, R94, 0x1, P2 ;  /* 0x0000005e1d1d7211 */ /* 0x000fe200010f0eff */
[----:B-1----:R0:W-:Y:S01]  /*7b80*/  STG.E.U16 desc[UR10][R10.64], R80 ;  /* 0x000000500a007986 */ /* 0x0021e2000c10150a */
[----:B------:R-:W-:Y:S01]  /*7b90*/  LEA R34, P2, R35, R70, 0x1 ;  /* 0x0000004623227211 */ /* 0x000fe200078408ff */
[----:B------:R-:W-:Y:S01]  /*7ba0*/  IMAD R55, R68, 0x8, R53 ;  /* 0x0000000844377824 */ /* 0x000fe200078e0235 */
[-C--:B------:R-:W-:Y:S01]  /*7bb0*/  LEA.HI.X.SX32 R27, R27, R94.reuse, 0x1, P1 ;  /* 0x0000005e1b1b7211 */ /* 0x080fe200008f0eff */
[----:B---3--:R1:W-:Y:S01]  /*7bc0*/  STG.E.U16 desc[UR10][R12.64], R82 ;  /* 0x000000520c007986 */ /* 0x0083e2000c10150a */
[----:B------:R-:W-:-:S02]  /*7bd0*/  LEA.HI.X.SX32 R43, R43, R94, 0x1, P6 ;  /* 0x0000005e2b2b7211 */ /* 0x000fc400030f0eff */
[C---:B------:R-:W-:Y:S01]  /*7be0*/  LEA R57, R68.reuse, R55, 0x3 ;  /* 0x0000003744397211 */ /* 0x040fe200078e18ff */
[----:B----4-:R3:W-:Y:S01]  /*7bf0*/  STG.E.U16 desc[UR10][R14.64], R84 ;  /* 0x000000540e007986 */ /* 0x0107e2000c10150a */
[-C--:B------:R-:W-:Y:S02]  /*7c00*/  LEA R32, P1, R33, R70.reuse, 0x1 ;  /* 0x0000004621207211 */ /* 0x080fe400078208ff */
[----:B------:R-:W-:Y:S01]  /*7c10*/  LEA R48, P6, R7, R70, 0x1 ;  /* 0x0000004607307211 */ /* 0x000fe200078c08ff */
[C---:B------:R-:W-:Y:S01]  /*7c20*/  IMAD R59, R68.reuse, 0x8, R57 ;  /* 0x00000008443b7824 */ /* 0x040fe200078e0239 */
[----:B------:R-:W-:Y:S01]  /*7c30*/  LEA.HI.X.SX32 R35, R35, R94, 0x1, P2 ;  /* 0x0000005e23237211 */ /* 0x000fe200010f0eff */
[----:B--2---:R2:W-:Y:S01]  /*7c40*/  STG.E.U16 desc[UR10][R16.64], R86 ;  /* 0x0000005610007986 */ /* 0x0045e2000c10150a */
[----:B------:R-:W-:Y:S01]  /*7c50*/  LEA R40, P2, R41, R70, 0x1 ;  /* 0x0000004629287211 */ /* 0x000fe200078408ff */
[----:B0-----:R-:W0:Y:S01]  /*7c60*/  LDC.64 R10, c[0x0][0x3a0] ;  /* 0x0000e800ff0a7b82 */ /* 0x001e220000000a00 */
[-C--:B------:R-:W-:Y:S01]  /*7c70*/  LEA.HI.X.SX32 R33, R33, R94.reuse, 0x1, P1 ;  /* 0x0000005e21217211 */ /* 0x080fe200008f0eff */
[----:B------:R4:W-:Y:S01]  /*7c80*/  STG.E.U16 desc[UR10][R18.64], R88 ;  /* 0x0000005812007986 */ /* 0x0009e2000c10150a */
[----:B------:R-:W-:Y:S01]  /*7c90*/  LEA.HI.X.SX32 R49, R7, R94, 0x1, P6 ;  /* 0x0000005e07317211 */ /* 0x000fe200030f0eff */
[C---:B------:R-:W-:Y:S01]  /*7ca0*/  IMAD R7, R68.reuse, 0x8, R59 ;  /* 0x0000000844077824 */ /* 0x040fe200078e023b */
[----:B------:R-:W-:Y:S01]  /*7cb0*/  LEA R38, P1, R39, R70, 0x1 ;  /* 0x0000004627267211 */ /* 0x000fe200078208ff */
[----:B------:R-:W-:Y:S01]  /*7cc0*/  STG.E.U16 desc[UR10][R20.64], R90 ;  /* 0x0000005a14007986 */ /* 0x000fe2000c10150a */
[----:B------:R-:W-:Y:S01]  /*7cd0*/  LEA.HI.X.SX32 R41, R41, R94, 0x1, P2 ;  /* 0x0000005e29297211 */ /* 0x000fe200010f0eff */
[C---:B------:R-:W-:Y:S01]  /*7ce0*/  IMAD R63, R68.reuse, 0x8, R7 ;  /* 0x00000008443f7824 */ /* 0x040fe200078e0207 */
[----:B------:R-:W-:Y:S01]  /*7cf0*/  LEA R46, P2, R47, R70, 0x1 ;  /* 0x000000462f2e7211 */ /* 0x000fe200078408ff */
[----:B------:R-:W-:Y:S01]  /*7d00*/  STG.E.U16 desc[UR10][R22.64], R92 ;  /* 0x0000005c16007986 */ /* 0x000fe2000c10150a */
[----:B------:R-:W-:Y:S01]  /*7d10*/  LEA.HI.X.SX32 R39, R39, R94, 0x1, P1 ;  /* 0x0000005e27277211 */ /* 0x000fe200008f0eff */
[----:B------:R-:W-:Y:S01]  /*7d20*/  IMAD R65, R68, 0x8, R63 ;  /* 0x0000000844417824 */ /* 0x000fe200078e023f */
[----:B------:R-:W-:-:S02]  /*7d30*/  LEA R44, P1, R45, R70, 0x1 ;  /* 0x000000462d2c7211 */ /* 0x000fc400078208ff */
[----:B------:R-:W-:Y:S02]  /*7d40*/  LEA.HI.X.SX32 R47, R47, R94, 0x1, P2 ;  /* 0x0000005e2f2f7211 */ /* 0x000fe400010f0eff */
[-C--:B------:R-:W-:Y:S02]  /*7d50*/  LEA R52, P2, R53, R70.reuse, 0x1 ;  /* 0x0000004635347211 */ /* 0x080fe400078408ff */
[----:B------:R-:W-:Y:S02]  /*7d60*/  LEA R54, P6, R55, R70, 0x1 ;  /* 0x0000004637367211 */ /* 0x000fe400078c08ff */
[----:B------:R-:W-:Y:S02]  /*7d70*/  LEA.HI.X.SX32 R45, R45, R94, 0x1, P1 ;  /* 0x0000005e2d2d7211 */ /* 0x000fe400008f0eff */
[----:B------:R-:W-:Y:S02]  /*7d80*/  LEA R50, P1, R51, R70, 0x1 ;  /* 0x0000004633327211 */ /* 0x000fe400078208ff */
[----:B------:R-:W-:-:S02]  /*7d90*/  FSETP.NEU.AND P5, PT, R58, RZ, PT ;  /* 0x000000ff3a00720b */ /* 0x000fc40003fad000 */
[-C--:B------:R-:W-:Y:S02]  /*7da0*/  LEA.HI.X.SX32 R53, R53, R94.reuse, 0x1, P2 ;  /* 0x0000005e35357211 */ /* 0x080fe400010f0eff */
[----:B------:R-:W-:Y:S02]  /*7db0*/  LEA.HI.X.SX32 R55, R55, R94, 0x1, P6 ;  /* 0x0000005e37377211 */ /* 0x000fe400030f0eff */
[-C--:B------:R-:W-:Y:S02]  /*7dc0*/  LEA R58, P2, R59, R70.reuse, 0x1 ;  /* 0x000000463b3a7211 */ /* 0x080fe400078408ff */
[----:B------:R-:W-:Y:S02]  /*7dd0*/  LEA R60, P6, R7, R70, 0x1 ;  /* 0x00000046073c7211 */ /* 0x000fe400078c08ff */
[----:B------:R-:W-:Y:S02]  /*7de0*/  LEA R67, R68, R65, 0x3 ;  /* 0x0000004144437211 */ /* 0x000fe400078e18ff */
[----:B------:R-:W-:-:S02]  /*7df0*/  FSETP.NEU.AND P4, PT, R56, RZ, PT ;  /* 0x000000ff3800720b */ /* 0x000fc40003f8d000 */
[----:B------:R-:W-:Y:S02]  /*7e00*/  LEA.HI.X.SX32 R51, R51, R94, 0x1, P1 ;  /* 0x0000005e33337211 */ /* 0x000fe400008f0eff */
[----:B------:R-:W-:Y:S02]  /*7e10*/  LEA R56, P1, R57, R70, 0x1 ;  /* 0x0000004639387211 */ /* 0x000fe400078208ff */
[-C--:B------:R-:W-:Y:S02]  /*7e20*/  LEA.HI.X.SX32 R59, R59, R94.reuse, 0x1, P2 ;  /* 0x0000005e3b3b7211 */ /* 0x080fe400010f0eff */
[----:B------:R-:W-:Y:S01]  /*7e30*/  LEA.HI.X.SX32 R61, R7, R94, 0x1, P6 ;  /* 0x0000005e073d7211 */ /* 0x000fe200030f0eff */
[C---:B------:R-:W-:Y:S01]  /*7e40*/  IMAD R7, R68.reuse, 0x8, R67 ;  /* 0x0000000844077824 */ /* 0x040fe200078e0243 */
[----:B------:R-:W-:Y:S02]  /*7e50*/  LEA R64, P2, R65, R70, 0x1 ;  /* 0x0000004641407211 */ /* 0x000fe400078408ff */
[----:B------:R-:W-:Y:S01]  /*7e60*/  LEA.HI.X.SX32 R57, R57, R94, 0x1, P1 ;  /* 0x0000005e39397211 */ /* 0x000fe200008f0eff */
[----:B------:R-:W-:Y:S01]  /*7e70*/  IMAD R71, R68, 0x8, R7 ;  /* 0x0000000844477824 */ /* 0x000fe200078e0207 */
[----:B------:R-:W-:-:S02]  /*7e80*/  LEA R62, P1, R63, R70, 0x1 ;  /* 0x000000463f3e7211 */ /* 0x000fc400078208ff */
[----:B------:R-:W-:Y:S02]  /*7e90*/  LEA.HI.X.SX32 R65, R65, R94, 0x1, P2 ;  /* 0x0000005e41417211 */ /* 0x000fe400010f0eff */
[----:B------:R-:W-:Y:S02]  /*7ea0*/  LEA R68, P2, R7, R70, 0x1 ;  /* 0x0000004607447211 */ /* 0x000fe400078408ff */
[----:B------:R-:W-:Y:S02]  /*7eb0*/  LEA.HI.X.SX32 R63, R63, R94, 0x1, P1 ;  /* 0x0000005e3f3f7211 */ /* 0x000fe400008f0eff */
[----:B------:R-:W-:Y:S02]  /*7ec0*/  FSETP.NEU.AND P1, PT, R6, RZ, PT ;  /* 0x000000ff0600720b */ /* 0x000fe40003f2d000 */
[----:B------:R-:W-:Y:S02]  /*7ed0*/  IADD3 R76, PT, PT, R76, UR8, R69 ;  /* 0x000000084c4c7c10 */ /* 0x000fe4000fffe045 */
[----:B------:R-:W-:-:S02]  /*7ee0*/  PRMT R6, R78, 0x7632, R6 ;  /* 0x000076324e067816 */ /* 0x000fc40000000006 */
[----:B------:R-:W-:Y:S02]  /*7ef0*/  LEA.HI.X.SX32 R69, R7, R94, 0x1, P2 ;  /* 0x0000005e07457211 */ /* 0x000fe400010f0eff */
[----:B-1----:R-:W-:Y:S01]  /*7f00*/  PRMT R13, R80, 0x7632, R13 ;  /* 0x00007632500d7816 */ /* 0x002fe2000000000d */
[----:B------:R-:W-:Y:S01]  /*7f10*/  STG.E.U16 desc[UR10][R24.64], R6 ;  /* 0x0000000618007986 */ /* 0x000fe2000c10150a */
[----:B------:R-:W-:Y:S02]  /*7f20*/  PRMT R7, R82, 0x7632, R7 ;  /* 0x0000763252077816 */ /* 0x000fe40000000007 */
[----:B---3--:R-:W-:Y:S01]  /*7f30*/  PRMT R15, R84, 0x7632, R15 ;  /* 0x00007632540f7816 */ /* 0x008fe2000000000f */
[----:B------:R-:W-:Y:S01]  /*7f40*/  STG.E.U16 desc[UR10][R26.64], R13 ;  /* 0x0000000d1a007986 */ /* 0x000fe2000c10150a */
[----:B--2---:R-:W-:Y:S02]  /*7f50*/  PRMT R16, R86, 0x7632, R16 ;  /* 0x0000763256107816 */ /* 0x004fe40000000010 */
[----:B------:R-:W-:Y:S01]  /*7f60*/  PRMT R17, R88, 0x7632, R17 ;  /* 0x0000763258117816 */ /* 0x000fe20000000011 */
[----:B------:R1:W-:Y:S01]  /*7f70*/  STG.E.U16 desc[UR10][R28.64], R7 ;  /* 0x000000071c007986 */ /* 0x0003e2000c10150a */
[----:B----4-:R-:W-:-:S02]  /*7f80*/  PRMT R18, R90, 0x7632, R18 ;  /* 0x000076325a127816 */ /* 0x010fc40000000012 */
[----:B------:R-:W-:Y:S01]  /*7f90*/  PRMT R19, R92, 0x7632, R19 ;  /* 0x000076325c137816 */ /* 0x000fe20000000013 */
[----:B------:R2:W-:Y:S01]  /*7fa0*/  STG.E.U16 desc[UR10][R30.64], R15 ;  /* 0x0000000f1e007986 */ /* 0x0005e2000c10150a */
[----:B------:R-:W-:Y:S02]  /*7fb0*/  LEA R66, P6, R67, R70, 0x1 ;  /* 0x0000004643427211 */ /* 0x000fe400078c08ff */
[----:B------:R-:W-:Y:S01]  /*7fc0*/  PRMT R8, R79, 0x7632, R8 ;  /* 0x000076324f087816 */ /* 0x000fe20000000008 */
[----:B------:R3:W-:Y:S01]  /*7fd0*/  STG.E.U16 desc[UR10][R32.64], R16 ;  /* 0x0000001020007986 */ /* 0x0007e2000c10150a */
[----:B------:R-:W-:Y:S02]  /*7fe0*/  LEA.HI.X.SX32 R67, R67, R94, 0x1, P6 ;  /* 0x0000005e43437211 */ /* 0x000fe400030f0eff */
[----:B------:R-:W-:Y:S01]  /*7ff0*/  LEA R70, P6, R71, R70, 0x1 ;  /* 0x0000004647467211 */ /* 0x000fe200078c08ff */
[----:B------:R4:W-:Y:S01]  /*8000*/  STG.E.U16 desc[UR10][R34.64], R17 ;  /* 0x0000001122007986 */ /* 0x0009e2000c10150a */
[----:B-1----:R-:W-:-:S02]  /*8010*/  PRMT R29, R81, 0x7632, R29 ;  /* 0x00007632511d7816 */ /* 0x002fc4000000001d */
[----:B------:R-:W-:Y:S01]  /*8020*/  LEA.HI.X.SX32 R71, R71, R94, 0x1, P6 ;  /* 0x0000005e47477211 */ /* 0x000fe200030f0eff */
[----:B------:R-:W-:Y:S01]  /*8030*/  STG.E.U16 desc[UR10][R36.64], R18 ;  /* 0x0000001224007986 */ /* 0x000fe2000c10150a */
[----:B--2---:R-:W-:Y:S02]  /*8040*/  PRMT R30, R83, 0x7632, R30 ;  /* 0x00007632531e7816 */ /* 0x004fe4000000001e */
[----:B------:R-:W-:Y:S01]  /*8050*/  PRMT R31, R85, 0x7632, R31 ;  /* 0x00007632551f7816 */ /* 0x000fe2000000001f */
[----:B------:R-:W-:Y:S01]  /*8060*/  STG.E.U16 desc[UR10][R38.64], R19 ;  /* 0x0000001326007986 */ /* 0x000fe2000c10150a */
[----:B---3--:R-:W-:Y:S02]  /*8070*/  PRMT R32, R87, 0x7632, R32 ;  /* 0x0000763257207816 */ /* 0x008fe40000000020 */
[----:B------:R-:W-:Y:S01]  /*8080*/  PRMT R33, R89, 0x7632, R33 ;  /* 0x0000763259217816 */ /* 0x000fe20000000021 */
[----:B------:R-:W-:Y:S01]  /*8090*/  STG.E.U16 desc[UR10][R40.64], R79 ;  /* 0x0000004f28007986 */ /* 0x000fe2000c10150a */
[----:B----4-:R-:W-:-:S02]  /*80a0*/  PRMT R34, R91, 0x7632, R34 ;  /* 0x000076325b227816 */ /* 0x010fc40000000022 */
[----:B------:R-:W-:Y:S01]  /*80b0*/  PRMT R35, R93, 0x7632, R35 ;  /* 0x000076325d237816 */ /* 0x000fe20000000023 */
[----:B------:R-:W-:Y:S01]  /*80c0*/  STG.E.U16 desc[UR10][R42.64], R81 ;  /* 0x000000512a007986 */ /* 0x000fe2000c10150a */
[----:B------:R-:W-:Y:S02]  /*80d0*/  FSEL R7, R74, -INF , P5 ;  /* 0xff8000004a077808 */ /* 0x000fe40002800000 */
[----:B------:R-:W-:Y:S01]  /*80e0*/  FSEL R9, R72, -INF , P3 ;  /* 0xff80000048097808 */ /* 0x000fe20001800000 */
[----:B------:R-:W-:Y:S01]  /*80f0*/  STG.E.U16 desc[UR10][R44.64], R83 ;  /* 0x000000532c007986 */ /* 0x000fe2000c10150a */
[----:B------:R-:W-:Y:S01]  /*8100*/  FSEL R6, R73, -INF , P4 ;  /* 0xff80000049067808 */ /* 0x000fe20002000000 */
[----:B------:R-:W-:Y:S01]  /*8110*/  FFMA R14, R7, 0.69314718246459960938, R4 ;  /* 0x3f317218070e7823 */ /* 0x000fe20000000004 */
[----:B------:R-:W-:Y:S01]  /*8120*/  LOP3.LUT R4, R0, 0x1c, RZ, 0xc0, !PT ;  /* 0x0000001c00047812 */ /* 0x000fe200078ec0ff */
[----:B------:R-:W-:Y:S01]  /*8130*/  STG.E.U16 desc[UR10][R46.64], R85 ;  /* 0x000000552e007986 */ /* 0x000fe2000c10150a */
[----:B------:R-:W-:Y:S01]  /*8140*/  FFMA R12, R9, 0.69314718246459960938, R2 ;  /* 0x3f317218090c7823 */ /* 0x000fe20000000002 */
[----:B------:R-:W-:Y:S01]  /*8150*/  FFMA R13, R6, 0.69314718246459960938, R3 ;  /* 0x3f317218060d7823 */ /* 0x000fe20000000003 */
[----:B------:R-:W-:Y:S01]  /*8160*/  LEA R4, R4, UR8, 0x2 ;  /* 0x0000000804047c11 */ /* 0x000fe2000f8e10ff */
[----:B------:R-:W-:Y:S01]  /*8170*/  STG.E.U16 desc[UR10][R48.64], R87 ;  /* 0x0000005730007986 */ /* 0x000fe2000c10150a */
[----:B------:R-:W-:-:S02]  /*8180*/  IMAD.SHL.U32 R3, R77, 0x4, RZ ;  /* 0x000000044d037824 */ /* 0x000fc400078e00ff */
[----:B------:R-:W-:Y:S01]  /*8190*/  IMAD.HI R0, R77, 0x4, RZ ;  /* 0x000000044d007827 */ /* 0x000fe200078e02ff */
[----:B------:R-:W-:Y:S04]  /*81a0*/  STG.E.U16 desc[UR10][R50.64], R89 ;  /* 0x0000005932007986 */ /* 0x000fe8000c10150a */
[----:B------:R-:W-:Y:S04]  /*81b0*/  STG.E.U16 desc[UR10][R52.64], R91 ;  /* 0x0000005b34007986 */ /* 0x000fe8000c10150a */
[----:B------:R-:W-:Y:S04]  /*81c0*/  STG.E.U16 desc[UR10][R54.64], R93 ;  /* 0x0000005d36007986 */ /* 0x000fe8000c10150a */
[----:B------:R1:W-:Y:S04]  /*81d0*/  STG.E.U16 desc[UR10][R56.64], R8 ;  /* 0x0000000838007986 */ /* 0x0003e8000c10150a */
[----:B------:R2:W-:Y:S04]  /*81e0*/  STG.E.U16 desc[UR10][R58.64], R29 ;  /* 0x0000001d3a007986 */ /* 0x0005e8000c10150a */
[----:B------:R2:W-:Y:S04]  /*81f0*/  STG.E.U16 desc[UR10][R60.64], R30 ;  /* 0x0000001e3c007986 */ /* 0x0005e8000c10150a */
[----:B------:R2:W-:Y:S01]  /*8200*/  STG.E.U16 desc[UR10][R62.64], R31 ;  /* 0x0000001f3e007986 */ /* 0x0005e2000c10150a */
[----:B-1----:R-:W-:-:S02]  /*8210*/  FSEL R8, R75, -INF , P1 ;  /* 0xff8000004b087808 */ /* 0x002fc40000800000 */
[----:B0-----:R-:W-:Y:S01]  /*8220*/  IADD3 R2, P1, P2, R3, UR5, R10 ;  /* 0x0000000503027c10 */ /* 0x001fe2000fa3e00a */
[----:B------:R2:W-:Y:S02]  /*8230*/  STG.E.U16 desc[UR10][R64.64], R32 ;  /* 0x0000002040007986 */ /* 0x0005e4000c10150a */
[----:B------:R-:W-:Y:S01]  /*8240*/  FFMA R15, R8, 0.69314718246459960938, R5 ;  /* 0x3f317218080f7823 */ /* 0x000fe20000000005 */
[----:B------:R-:W-:Y:S01]  /*8250*/  IADD3.X R3, PT, PT, R0, UR7, R11, P1, P2 ;  /* 0x0000000700037c10 */ /* 0x000fe20008fe440b */
[----:B------:R2:W-:Y:S04]  /*8260*/  STG.E.U16 desc[UR10][R66.64], R33 ;  /* 0x0000002142007986 */ /* 0x0005e8000c10150a */
[----:B------:R2:W-:Y:S04]  /*8270*/  STG.E.U16 desc[UR10][R68.64], R34 ;  /* 0x0000002244007986 */ /* 0x0005e8000c10150a */
[----:B------:R2:W-:Y:S01]  /*8280*/  STG.E.U16 desc[UR10][R70.64], R35 ;  /* 0x0000002346007986 */ /* 0x0005e2000c10150a */
[----:B------:R-:W-:Y:S06]  /*8290*/  BAR.SYNC.DEFER_BLOCKING 0x0 ;  /* 0x0000000000007b1d */ /* 0x000fec0000010000 */
[----:B------:R2:W-:Y:S02]  /*82a0*/  STS.128 [R4], R12 ;  /* 0x0000000c04007388 */ /* 0x0005e40000000c00 */
[----:B------:R-:W-:Y:S06]  /*82b0*/  BAR.SYNC.DEFER_BLOCKING 0x0 ;  /* 0x0000000000007b1d */ /* 0x000fec0000010000 */
[----:B------:R-:W-:Y:S05]  /*82c0*/  @P0 EXIT ;  /* 0x000000000000094d */ /* 0x000fea0003800000 */
[----:B------:R-:W0:Y:S04]  /*82d0*/  LDS R5, [R76] ;  /* 0x000000004c057984 */ /* 0x000e280000000800 */
[----:B0-----:R-:W-:Y:S01]  /*82e0*/  STG.E desc[UR10][R2.64], R5 ;  /* 0x0000000502007986 */ /* 0x001fe2000c10190a */
[----:B------:R-:W-:Y:S05]  /*82f0*/  EXIT ;  /* 0x000000000000794d */ /* 0x000fea0003800000 */
.L_x_10:
[----:B------:R-:W-:-:S00]  /*8300*/  BRA `(.L_x_10) ;  /* 0xfffffffc00fc7947 */ /* 0x000fc0000383ffff */
[----:B------:R-:W-:-:S00]  /*8310*/  NOP ;  /* 0x0000000000007918 */ /* 0x000fc00000000000 */
        /* <DEDUP_REMOVED lines=14> */
.L_x_11:


//--------------------- .nv.global.init           --------------------------
	.section	.nv.global.init,"aw",@progbits
.nv.global.init:
	.type		_$_str,@object
	.size		_$_str,(.L_0 - _$_str)
_$_str:
        /*0000*/ 	.byte	0x5f, 0x5f, 0x43, 0x55, 0x44, 0x41, 0x5f, 0x46, 0x54, 0x5a, 0x00
.L_0:


//--------------------- .nv.shared.attn_fwd       --------------------------
	.section	.nv.shared.attn_fwd,"aw",@nobits
	.sectionflags	@""
	.align	16
	.zero		1024


//--------------------- .nv.shared.reserved.0     --------------------------
	.section	.nv.shared.reserved.0,"aw",@nobits
	.weak		__nv_reservedSMEM_offset_0_alias
	.size		__nv_reservedSMEM_offset_0_alias, 0, 64
	.other		__nv_reservedSMEM_offset_0_alias,@"STO_CUDA_RESERVED_SHARED STV_DEFAULT"
__nv_reservedSMEM_offset_0_alias:
	.zero		0
	.zero		64


//--------------------- .nv.constant0.attn_fwd    --------------------------
	.section	.nv.constant0.attn_fwd,"a",@progbits
	.sectionflags	@""
	.align	4
.nv.constant0.attn_fwd:
	.zero		1032


//--------------------- SYMBOLS --------------------------

	.type		.nv.reservedSmem.offset0,@object
	.size		.nv.reservedSmem.offset0,0x4
	.type		.nv.reservedSmem.cap,@object
	.size		.nv.reservedSmem.cap,0x4
